	.headerflags	@"EF_CUDA_TEXMODE_UNIFIED EF_CUDA_64BIT_ADDRESS EF_CUDA_SM89 EF_CUDA_VIRTUAL_SM(EF_CUDA_SM89)"
	.elftype	@"ET_EXEC"


//--------------------- .nv.info                  --------------------------
	.section	.nv.info,"",@"SHT_CUDA_INFO"
	.align	4


	//----- nvinfo : EIATTR_REGCOUNT
	.align		4
        /*0000*/ 	.byte	0x04, 0x2f
        /*0002*/ 	.short	(.L_1 - .L_0)
	.align		4
.L_0:
        /*0004*/ 	.word	index@(triton__0d1d2d3d4de5de)
        /*0008*/ 	.word	0x00000040


	//----- nvinfo : EIATTR_MAX_STACK_SIZE
	.align		4
.L_1:
        /*000c*/ 	.byte	0x04, 0x23
        /*000e*/ 	.short	(.L_3 - .L_2)
	.align		4
.L_2:
        /*0010*/ 	.word	index@(triton__0d1d2d3d4de5de)
        /*0014*/ 	.word	0x00000000


	//----- nvinfo : EIATTR_MIN_STACK_SIZE
	.align		4
.L_3:
        /*0018*/ 	.byte	0x04, 0x12
        /*001a*/ 	.short	(.L_5 - .L_4)
	.align		4
.L_4:
        /*001c*/ 	.word	index@(triton__0d1d2d3d4de5de)
        /*0020*/ 	.word	0x00000000


	//----- nvinfo : EIATTR_FRAME_SIZE
	.align		4
.L_5:
        /*0024*/ 	.byte	0x04, 0x11
        /*0026*/ 	.short	(.L_7 - .L_6)
	.align		4
.L_6:
        /*0028*/ 	.word	index@(triton__0d1d2d3d4de5de)
        /*002c*/ 	.word	0x00000000
.L_7:


//--------------------- .nv.info.triton__0d1d2d3d4de5de --------------------------
	.section	.nv.info.triton__0d1d2d3d4de5de,"",@"SHT_CUDA_INFO"
	.align	4


	//----- nvinfo : EIATTR_CUDA_API_VERSION
	.align		4
        /*0000*/ 	.byte	0x04, 0x37
        /*0002*/ 	.short	(.L_9 - .L_8)
.L_8:
        /*0004*/ 	.word	0x0000007b


	//----- nvinfo : EIATTR_PARAM_CBANK
	.align		4
.L_9:
        /*0008*/ 	.byte	0x04, 0x0a
        /*000a*/ 	.short	(.L_11 - .L_10)
	.align		4
.L_10:
        /*000c*/ 	.word	index@(.nv.constant0.triton__0d1d2d3d4de5de)
        /*0010*/ 	.short	0x0160
        /*0012*/ 	.short	0x0028


	//----- nvinfo : EIATTR_CBANK_PARAM_SIZE
	.align		4
.L_11:
        /*0014*/ 	.byte	0x03, 0x19
        /*0016*/ 	.short	0x0028


	//----- nvinfo : EIATTR_KPARAM_INFO
	.align		4
        /*0018*/ 	.byte	0x04, 0x17
        /*001a*/ 	.short	(.L_13 - .L_12)
.L_12:
        /*001c*/ 	.word	0x00000000
        /*0020*/ 	.short	0x0005
        /*0022*/ 	.short	0x0024
        /*0024*/ 	.byte	0x00, 0xf0, 0x11, 0x00


	//----- nvinfo : EIATTR_KPARAM_INFO
	.align		4
.L_13:
        /*0028*/ 	.byte	0x04, 0x17
        /*002a*/ 	.short	(.L_15 - .L_14)
.L_14:
        /*002c*/ 	.word	0x00000000
        /*0030*/ 	.short	0x0004
        /*0032*/ 	.short	0x0020
        /*0034*/ 	.byte	0x00, 0xf0, 0x11, 0x00


	//----- nvinfo : EIATTR_KPARAM_INFO
	.align		4
.L_15:
        /*0038*/ 	.byte	0x04, 0x17
        /*003a*/ 	.short	(.L_17 - .L_16)
.L_16:
        /*003c*/ 	.word	0x00000000
        /*0040*/ 	.short	0x0003
        /*0042*/ 	.short	0x0018
        /*0044*/ 	.byte	0x00, 0xf0, 0x21, 0x00


	//----- nvinfo : EIATTR_KPARAM_INFO
	.align		4
.L_17:
        /*0048*/ 	.byte	0x04, 0x17
        /*004a*/ 	.short	(.L_19 - .L_18)
.L_18:
        /*004c*/ 	.word	0x00000000
        /*0050*/ 	.short	0x0002
        /*0052*/ 	.short	0x0010
        /*0054*/ 	.byte	0x00, 0xf0, 0x21, 0x00


	//----- nvinfo : EIATTR_KPARAM_INFO
	.align		4
.L_19:
        /*0058*/ 	.byte	0x04, 0x17
        /*005a*/ 	.short	(.L_21 - .L_20)
.L_20:
        /*005c*/ 	.word	0x00000000
        /*0060*/ 	.short	0x0001
        /*0062*/ 	.short	0x0008
        /*0064*/ 	.byte	0x00, 0xf0, 0x21, 0x00


	//----- nvinfo : EIATTR_KPARAM_INFO
	.align		4
.L_21:
        /*0068*/ 	.byte	0x04, 0x17
        /*006a*/ 	.short	(.L_23 - .L_22)
.L_22:
        /*006c*/ 	.word	0x00000000
        /*0070*/ 	.short	0x0000
        /*0072*/ 	.short	0x0000
        /*0074*/ 	.byte	0x00, 0xf0, 0x21, 0x00


	//----- nvinfo : EIATTR_MAXREG_COUNT
	.align		4
.L_23:
        /*0078*/ 	.byte	0x03, 0x1b
        /*007a*/ 	.short	0x00ff


	//----- nvinfo : EIATTR_EXIT_INSTR_OFFSETS
	.align		4
        /*007c*/ 	.byte	0x04, 0x1c
        /*007e*/ 	.short	(.L_25 - .L_24)


	//   ....[0]....
.L_24:
        /*0080*/ 	.word	0x000025d0


	//   ....[1]....
        /*0084*/ 	.word	0x000025f0


	//----- nvinfo : EIATTR_MAX_THREADS
	.align		4
.L_25:
        /*0088*/ 	.byte	0x04, 0x05
        /*008a*/ 	.short	(.L_27 - .L_26)
.L_26:
        /*008c*/ 	.word	0x00000080
        /*0090*/ 	.word	0x00000001
        /*0094*/ 	.word	0x00000001
.L_27:


//--------------------- .nv.rel.action            --------------------------
	.section	.nv.rel.action,"",@"SHT_CUDA_RELOCINFO"
	.align	8
	.sectionentsize	8
        /*0000*/ 	.byte	0x73, 0x00, 0x00, 0x00, 0x00, 0x00, 0x00, 0x00, 0x00, 0x00, 0x00, 0x11, 0x25, 0x00, 0x05, 0x36


//--------------------- .nv.constant0.triton__0d1d2d3d4de5de --------------------------
	.section	.nv.constant0.triton__0d1d2d3d4de5de,"a",@progbits
	.align	4
.nv.constant0.triton__0d1d2d3d4de5de:
	.zero		392


//--------------------- .text.triton__0d1d2d3d4de5de --------------------------
	.section	.text.triton__0d1d2d3d4de5de,"ax",@progbits
	.sectionflags	@"SHF_BARRIERS=1"
	.sectioninfo	@"SHI_REGISTERS=64"
	.align	128
        .global         triton__0d1d2d3d4de5de
        .type           triton__0d1d2d3d4de5de,@function
        .size           triton__0d1d2d3d4de5de,(.L_x_1 - triton__0d1d2d3d4de5de)
        .other          triton__0d1d2d3d4de5de,@"STO_CUDA_ENTRY STV_DEFAULT"
triton__0d1d2d3d4de5de:
.text.triton__0d1d2d3d4de5de:
[----:B------:R-:W-:-:S02]  /*0000*/  IMAD.MOV.U32 R1, RZ, RZ, c[0x0][0x28] ;  /* 0x00000a00ff017624 */ /* 0x000fc400078e00ff */
[----:B------:R-:W0:Y:S01]  /*0010*/  S2UR UR7, SR_CTAID.Y ;  /* 0x00000000000779c3 */ /* 0x000e220000002600 */
[----:B------:R-:W1:Y:S01]  /*0020*/  S2R R9, SR_TID.X ;  /* 0x0000000000097919 */ /* 0x000e620000002100 */
[----:B------:R-:W-:Y:S01]  /*0030*/  IMAD.MOV.U32 R36, RZ, RZ, 0x2 ;  /* 0x00000002ff247424 */ /* 0x000fe200078e00ff */
[----:B------:R-:W-:Y:S01]  /*0040*/  CS2R R12, SRZ ;  /* 0x00000000000c7805 */ /* 0x000fe2000001ff00 */
[----:B------:R-:W-:Y:S01]  /*0050*/  ULDC.64 UR10, c[0x0][0x118] ;  /* 0x00004600000a7ab9 */ /* 0x000fe20000000a00 */
[----:B------:R-:W2:Y:S03]  /*0060*/  S2R R19, SR_CTAID.X ;  /* 0x0000000000137919 */ /* 0x000ea60000002500 */
[----:B------:R-:W3:Y:S01]  /*0070*/  S2UR UR8, SR_CTAID.X ;  /* 0x00000000000879c3 */ /* 0x000ee20000002500 */
[----:B0-----:R-:W-:Y:S01]  /*0080*/  USHF.L.U32 UR9, UR7, 0x2, URZ ;  /* 0x0000000207097899 */ /* 0x001fe2000800063f */
[----:B-1----:R-:W-:-:S03]  /*0090*/  LOP3.LUT R56, R9, 0x7f, RZ, 0xc0, !PT ;  /* 0x0000007f09387812 */ /* 0x002fc600078ec0ff */
[----:B------:R-:W-:Y:S01]  /*00a0*/  USHF.R.S32.HI UR4, URZ, 0x1f, UR9 ;  /* 0x0000001f3f047899 */ /* 0x000fe20008011409 */
[----:B--2---:R-:W-:-:S03]  /*00b0*/  PRMT R4, R56, 0x6540, R19 ;  /* 0x0000654038047816 */ /* 0x004fc60000000013 */
[----:B------:R-:W-:Y:S01]  /*00c0*/  ULEA.HI UR5, UR4, UR9, URZ, 0x9 ;  /* 0x0000000904057291 */ /* 0x000fe2000f8f483f */
[----:B------:R-:W-:Y:S01]  /*00d0*/  ISETP.GE.AND P2, PT, R4, 0x100, PT ;  /* 0x000001000400780c */ /* 0x000fe20003f46270 */
[----:B---3--:R-:W-:Y:S02]  /*00e0*/  USHF.L.U32 UR4, UR8, 0x8, URZ ;  /* 0x0000000808047899 */ /* 0x008fe4000800063f */
[----:B------:R-:W-:Y:S02]  /*00f0*/  ULOP3.LUT UR6, UR5, 0xfffffe00, URZ, 0xc0, !UPT ;  /* 0xfffffe0005067892 */ /* 0x000fe4000f8ec03f */
[----:B------:R-:W-:Y:S02]  /*0100*/  USHF.R.S32.HI UR5, URZ, 0x9, UR5 ;  /* 0x000000093f057899 */ /* 0x000fe40008011405 */
[----:B------:R-:W-:Y:S01]  /*0110*/  UIADD3 UR6, UR9, -UR6, URZ ;  /* 0x8000000609067290 */ /* 0x000fe2000fffe03f */
[----:B------:R-:W-:-:S03]  /*0120*/  IMAD.U32 R3, RZ, RZ, UR4 ;  /* 0x00000004ff037e24 */ /* 0x000fc6000f8e00ff */
[----:B------:R-:W-:Y:S02]  /*0130*/  IMAD.U32 R7, RZ, RZ, UR5 ;  /* 0x00000005ff077e24 */ /* 0x000fe4000f8e00ff */
[----:B------:R-:W-:Y:S01]  /*0140*/  LEA R8, R4, UR6, 0x9 ;  /* 0x0000000604087c11 */ /* 0x000fe2000f8e48ff */
[----:B------:R-:W-:Y:S01]  /*0150*/  IMAD.U32 R11, RZ, RZ, UR5 ;  /* 0x00000005ff0b7e24 */ /* 0x000fe2000f8e00ff */
[----:B------:R-:W-:Y:S02]  /*0160*/  LOP3.LUT R2, R3, 0x80, R56, 0xfe, !PT ;  /* 0x0000008003027812 */ /* 0x000fe400078efe38 */
[----:B------:R-:W-:Y:S02]  /*0170*/  LEA R7, R7, R8, 0x12 ;  /* 0x0000000807077211 */ /* 0x000fe400078e90ff */
[C---:B------:R-:W-:Y:S02]  /*0180*/  LEA R0, R2.reuse, UR6, 0x9 ;  /* 0x0000000602007c11 */ /* 0x040fe4000f8e48ff */
[----:B------:R-:W-:Y:S01]  /*0190*/  ISETP.GE.AND P1, PT, R2, 0x100, PT ;  /* 0x000001000200780c */ /* 0x000fe20003f26270 */
[----:B------:R-:W-:Y:S01]  /*01a0*/  IMAD.WIDE R6, R7, R36, c[0x0][0x160] ;  /* 0x0000580007067625 */ /* 0x000fe200078e0224 */
[----:B------:R-:W-:-:S03]  /*01b0*/  CS2R R14, SRZ ;  /* 0x00000000000e7805 */ /* 0x000fc6000001ff00 */
[----:B------:R-:W-:Y:S01]  /*01c0*/  IMAD R11, R11, 0x40000, R0 ;  /* 0x000400000b0b7824 */ /* 0x000fe200078e0200 */
[----:B------:R0:W2:Y:S03]  /*01d0*/  @!P2 LDG.E.EL.64 R12, [R6.64] ;  /* 0x0000000a060ca981 */ /* 0x0000a6000c2e1b00 */
[----:B------:R-:W-:-:S05]  /*01e0*/  IMAD.WIDE R10, R11, R36, c[0x0][0x160] ;  /* 0x000058000b0a7625 */ /* 0x000fca00078e0224 */
[----:B------:R1:W3:Y:S01]  /*01f0*/  @!P1 LDG.E.EL.64 R14, [R10.64] ;  /* 0x0000000a0a0e9981 */ /* 0x0002e2000c2e1b00 */
[----:B------:R-:W-:Y:S01]  /*0200*/  USHF.R.S32.HI UR7, URZ, 0x1d, UR7 ;  /* 0x0000001d3f077899 */ /* 0x000fe20008011407 */
[----:B------:R-:W-:Y:S01]  /*0210*/  SHF.R.U32.HI R5, RZ, 0x5, R9 ;  /* 0x00000005ff057819 */ /* 0x000fe20000011609 */
[----:B------:R-:W-:Y:S02]  /*0220*/  IMAD.SHL.U32 R48, R56, 0x2, RZ ;  /* 0x0000000238307824 */ /* 0x000fe400078e00ff */
[----:B------:R-:W-:Y:S01]  /*0230*/  USGXT UR7, UR7, 0x1 ;  /* 0x000000010707789a */ /* 0x000fe20008000200 */
[----:B------:R-:W-:-:S04]  /*0240*/  SGXT.U32 R5, R5, 0x2 ;  /* 0x000000020505781a */ /* 0x000fc80000000000 */
[----:B------:R-:W-:Y:S01]  /*0250*/  LOP3.LUT R3, R5, UR9, RZ, 0xfc, !PT ;  /* 0x0000000905037c12 */ /* 0x000fe2000f8efcff */
[----:B------:R-:W-:-:S05]  /*0260*/  IMAD.U32 R16, RZ, RZ, UR7 ;  /* 0x00000007ff107e24 */ /* 0x000fca000f8e00ff */
[----:B0-----:R-:W-:-:S04]  /*0270*/  LEA.HI R6, R16, R3, RZ, 0x9 ;  /* 0x0000000310067211 */ /* 0x001fc800078f48ff */
[----:B------:R-:W-:-:S04]  /*0280*/  LOP3.LUT R6, R6, 0xfffe00, RZ, 0xc0, !PT ;  /* 0x00fffe0006067812 */ /* 0x000fc800078ec0ff */
[----:B------:R-:W-:Y:S01]  /*0290*/  IADD3 R41, R3, -R6, RZ ;  /* 0x8000000603297210 */ /* 0x000fe20007ffe0ff */
[----:B------:R-:W-:-:S05]  /*02a0*/  IMAD.SHL.U32 R3, R9, 0x8, RZ ;  /* 0x0000000809037824 */ /* 0x000fca00078e00ff */
[----:B------:R-:W-:-:S04]  /*02b0*/  LOP3.LUT R6, R3, 0xf8, RZ, 0xc0, !PT ;  /* 0x000000f803067812 */ /* 0x000fc800078ec0ff */
[----:B------:R-:W-:Y:S02]  /*02c0*/  PRMT R40, R6, 0x6540, R19 ;  /* 0x0000654006287816 */ /* 0x000fe40000000013 */
[----:B------:R-:W-:Y:S02]  /*02d0*/  CS2R R18, SRZ ;  /* 0x0000000000127805 */ /* 0x000fe4000001ff00 */
[----:B------:R-:W-:Y:S01]  /*02e0*/  ISETP.GE.AND P0, PT, R40, 0x100, PT ;  /* 0x000001002800780c */ /* 0x000fe20003f06270 */
[----:B------:R-:W-:Y:S01]  /*02f0*/  IMAD R41, R41, 0x100, R40 ;  /* 0x0000010029297824 */ /* 0x000fe200078e0228 */
[----:B--2---:R-:W-:Y:S01]  /*0300*/  SHF.R.U32.HI R17, RZ, 0x10, R13 ;  /* 0x00000010ff117819 */ /* 0x004fe2000001160d */
[----:B------:R-:W-:Y:S01]  /*0310*/  STS.U16 [R48], R12 ;  /* 0x0000000c30007388 */ /* 0x000fe20000000400 */
[----:B-1----:R-:W-:-:S03]  /*0320*/  SHF.R.U32.HI R11, RZ, 0x10, R12 ;  /* 0x00000010ff0b7819 */ /* 0x002fc6000001160c */
[----:B------:R0:W-:Y:S01]  /*0330*/  STS.U16 [R48+0x606], R17 ;  /* 0x0006061130007388 */ /* 0x0001e20000000400 */
[----:B---3--:R-:W-:-:S03]  /*0340*/  SHF.R.U32.HI R3, RZ, 0x10, R14 ;  /* 0x00000010ff037819 */ /* 0x008fc6000001160e */
[----:B------:R1:W-:Y:S01]  /*0350*/  STS.U16 [R48+0x202], R11 ;  /* 0x0002020b30007388 */ /* 0x0003e20000000400 */
[----:B------:R-:W-:-:S03]  /*0360*/  SHF.R.U32.HI R7, RZ, 0x10, R15 ;  /* 0x00000010ff077819 */ /* 0x000fc6000001160f */
[----:B------:R-:W-:Y:S01]  /*0370*/  STS.U16 [R48+0x404], R13 ;  /* 0x0004040d30007388 */ /* 0x000fe20000000400 */
[----:B0-----:R-:W-:-:S03]  /*0380*/  CS2R R16, SRZ ;  /* 0x0000000000107805 */ /* 0x001fc6000001ff00 */
[----:B------:R-:W-:Y:S01]  /*0390*/  STS.U16 [R48+0x100], R14 ;  /* 0x0001000e30007388 */ /* 0x000fe20000000400 */
[----:B-1----:R-:W-:-:S03]  /*03a0*/  IMAD.WIDE R10, R41, R36, c[0x0][0x168] ;  /* 0x00005a00290a7625 */ /* 0x002fc600078e0224 */
[----:B------:R-:W-:Y:S04]  /*03b0*/  STS.U16 [R48+0x504], R15 ;  /* 0x0005040f30007388 */ /* 0x000fe80000000400 */
[----:B------:R-:W-:Y:S04]  /*03c0*/  STS.U16 [R48+0x302], R3 ;  /* 0x0003020330007388 */ /* 0x000fe80000000400 */
[----:B------:R-:W-:Y:S04]  /*03d0*/  STS.U16 [R48+0x706], R7 ;  /* 0x0007060730007388 */ /* 0x000fe80000000400 */
[----:B------:R-:W-:Y:S06]  /*03e0*/  BAR.SYNC 0x0 ;  /* 0x0000000000007b1d */ /* 0x000fec0000000000 */
[----:B------:R0:W2:Y:S01]  /*03f0*/  @!P0 LDG.E.EL.128 R16, [R10.64] ;  /* 0x0000000a0a108981 */ /* 0x0000a2000c2e1d00 */
[----:B------:R-:W-:Y:S01]  /*0400*/  IMAD.SHL.U32 R12, R6, 0x8, RZ ;  /* 0x00000008060c7824 */ /* 0x000fe200078e00ff */
[----:B------:R-:W-:Y:S01]  /*0410*/  USHF.L.U32 UR7, UR5, 0x12, URZ ;  /* 0x0000001205077899 */ /* 0x000fe2000800063f */
[----:B------:R-:W-:Y:S01]  /*0420*/  IMAD R9, R5, 0x101, R6 ;  /* 0x0000010105097824 */ /* 0x000fe200078e0206 */
[----:B------:R-:W-:Y:S01]  /*0430*/  UIADD3 UR8, UR6, 0x20000, URZ ;  /* 0x0002000006087890 */ /* 0x000fe2000fffe03f */
[----:B------:R-:W-:Y:S01]  /*0440*/  CS2R R32, SRZ ;  /* 0x0000000000207805 */ /* 0x000fe2000001ff00 */
[----:B------:R-:W-:Y:S01]  /*0450*/  LOP3.LUT R5, R12, R5, RZ, 0xfc, !PT ;  /* 0x000000050c057212 */ /* 0x000fe200078efcff */
[----:B------:R-:W-:Y:S01]  /*0460*/  IMAD.SHL.U32 R9, R9, 0x2, RZ ;  /* 0x0000000209097824 */ /* 0x000fe200078e00ff */
[----:B------:R-:W-:-:S02]  /*0470*/  CS2R R30, SRZ ;  /* 0x00000000001e7805 */ /* 0x000fc4000001ff00 */
[C---:B------:R-:W-:Y:S02]  /*0480*/  LOP3.LUT R6, R5.reuse, 0x8, RZ, 0xfc, !PT ;  /* 0x0000000805067812 */ /* 0x040fe400078efcff */
[C---:B------:R-:W-:Y:S01]  /*0490*/  LOP3.LUT R27, R5.reuse, 0x10, RZ, 0xfc, !PT ;  /* 0x00000010051b7812 */ /* 0x040fe200078efcff */
[----:B------:R-:W-:Y:S01]  /*04a0*/  LDS.U16 R50, [R9] ;  /* 0x0000000009327984 */ /* 0x000fe20000000400 */
[C---:B------:R-:W-:Y:S01]  /*04b0*/  LOP3.LUT R25, R5.reuse, 0x18, RZ, 0xfc, !PT ;  /* 0x0000001805197812 */ /* 0x040fe200078efcff */
[----:B------:R-:W-:Y:S01]  /*04c0*/  IMAD.SHL.U32 R7, R6, 0x2, RZ ;  /* 0x0000000206077824 */ /* 0x000fe200078e00ff */
[----:B------:R-:W-:Y:S01]  /*04d0*/  LOP3.LUT R15, R5, 0x20, RZ, 0xfc, !PT ;  /* 0x00000020050f7812 */ /* 0x000fe200078efcff */
[----:B------:R-:W-:Y:S01]  /*04e0*/  IMAD.SHL.U32 R14, R27, 0x2, RZ ;  /* 0x000000021b0e7824 */ /* 0x000fe200078e00ff */
[----:B------:R-:W-:Y:S01]  /*04f0*/  SHF.L.U32 R3, R5, 0x1, RZ ;  /* 0x0000000105037819 */ /* 0x000fe200000006ff */
[----:B------:R-:W-:Y:S01]  /*0500*/  LDS.U16 R47, [R9+0x2] ;  /* 0x00000200092f7984 */ /* 0x000fe20000000400 */
[----:B0-----:R-:W-:Y:S01]  /*0510*/  IMAD.SHL.U32 R11, R25, 0x2, RZ ;  /* 0x00000002190b7824 */ /* 0x001fe200078e00ff */
[----:B------:R-:W-:Y:S01]  /*0520*/  LOP3.LUT R13, R5, 0x28, RZ, 0xfc, !PT ;  /* 0x00000028050d7812 */ /* 0x000fe200078efcff */
[----:B------:R-:W-:Y:S01]  /*0530*/  IMAD.SHL.U32 R21, R15, 0x2, RZ ;  /* 0x000000020f157824 */ /* 0x000fe200078e00ff */
[----:B------:R-:W0:Y:S01]  /*0540*/  LDS.U16 R51, [R9+0x4] ;  /* 0x0000040009337984 */ /* 0x000e220000000400 */
[C---:B------:R-:W-:Y:S01]  /*0550*/  LOP3.LUT R12, R5.reuse, 0x30, RZ, 0xfc, !PT ;  /* 0x00000030050c7812 */ /* 0x040fe200078efcff */
[----:B------:R-:W-:Y:S01]  /*0560*/  UISETP.NE.AND UP0, UPT, UR4, URZ, UPT ;  /* 0x0000003f0400728c */ /* 0x000fe2000bf05270 */
[----:B------:R-:W-:Y:S01]  /*0570*/  LOP3.LUT R10, R5, 0x38, RZ, 0xfc, !PT ;  /* 0x00000038050a7812 */ /* 0x000fe200078efcff */
[----:B------:R-:W1:Y:S01]  /*0580*/  LDS.U16 R53, [R9+0x6] ;  /* 0x0000060009357984 */ /* 0x000e620000000400 */
[----:B------:R-:W-:Y:S01]  /*0590*/  SHF.L.U32 R20, R13, 0x1, RZ ;  /* 0x000000010d147819 */ /* 0x000fe200000006ff */
[----:B------:R-:W-:-:S02]  /*05a0*/  IMAD.SHL.U32 R22, R12, 0x2, RZ ;  /* 0x000000020c167824 */ /* 0x000fc400078e00ff */
[----:B------:R-:W3:Y:S01]  /*05b0*/  LDS.U16 R39, [R9+0x8] ;  /* 0x0000080009277984 */ /* 0x000ee20000000400 */
[----:B------:R-:W-:-:S03]  /*05c0*/  IMAD.SHL.U32 R24, R10, 0x2, RZ ;  /* 0x000000020a187824 */ /* 0x000fc600078e00ff */
[----:B------:R-:W-:Y:S04]  /*05d0*/  LDS.U16 R38, [R9+0xa] ;  /* 0x00000a0009267984 */ /* 0x000fe80000000400 */
[----:B------:R-:W-:Y:S04]  /*05e0*/  LDS.U16 R55, [R9+0xc] ;  /* 0x00000c0009377984 */ /* 0x000fe80000000400 */
[----:B------:R-:W-:Y:S04]  /*05f0*/  LDS.U16 R26, [R9+0xe] ;  /* 0x00000e00091a7984 */ /* 0x000fe80000000400 */
[----:B------:R-:W-:Y:S06]  /*0600*/  BAR.SYNC 0x0 ;  /* 0x0000000000007b1d */ /* 0x000fec0000000000 */
[----:B------:R-:W-:-:S02]  /*0610*/  PLOP3.LUT P0, PT, PT, PT, UP0, 0x80, 0x0 ;  /* 0x000000000000781c */ /* 0x000fc40003f0f008 */
[----:B------:R-:W-:Y:S02]  /*0620*/  LOP3.LUT R57, R56, 0x80, RZ, 0xfc, !PT ;  /* 0x0000008038397812 */ /* 0x000fe400078efcff */
[----:B--2---:R-:W-:Y:S01]  /*0630*/  PRMT R23, R16, 0x7632, R23 ;  /* 0x0000763210177816 */ /* 0x004fe20000000017 */
[----:B------:R2:W-:Y:S01]  /*0640*/  STS.U16 [R3], R16 ;  /* 0x0000001003007388 */ /* 0x0005e20000000400 */
[----:B------:R-:W-:Y:S02]  /*0650*/  PRMT R28, R17, 0x7632, R28 ;  /* 0x00007632111c7816 */ /* 0x000fe4000000001c */
[----:B------:R-:W-:Y:S01]  /*0660*/  PRMT R29, R18, 0x7632, R29 ;  /* 0x00007632121d7816 */ /* 0x000fe2000000001d */
[----:B------:R4:W-:Y:S04]  /*0670*/  STS.U16 [R7], R23 ;  /* 0x0000001707007388 */ /* 0x0009e80000000400 */
[----:B------:R5:W-:Y:S01]  /*0680*/  STS.U16 [R14], R17 ;  /* 0x000000110e007388 */ /* 0x000be20000000400 */
[----:B--2---:R-:W-:-:S03]  /*0690*/  LEA R3, R4, UR7, 0x9 ;  /* 0x0000000704037c11 */ /* 0x004fc6000f8e48ff */
[----:B------:R2:W-:Y:S01]  /*06a0*/  STS.U16 [R11], R28 ;  /* 0x0000001c0b007388 */ /* 0x0005e20000000400 */
[----:B----4-:R-:W-:-:S03]  /*06b0*/  LEA R7, R2, UR7, 0x9 ;  /* 0x0000000702077c11 */ /* 0x010fc6000f8e48ff */
[----:B------:R4:W-:Y:S01]  /*06c0*/  STS.U16 [R21], R18 ;  /* 0x0000001215007388 */ /* 0x0009e20000000400 */
[----:B------:R-:W-:Y:S02]  /*06d0*/  IADD3 R23, R7, UR8, RZ ;  /* 0x0000000807177c10 */ /* 0x000fe4000fffe0ff */
[----:B-----5:R-:W-:Y:S01]  /*06e0*/  PRMT R14, R19, 0x7632, R14 ;  /* 0x00007632130e7816 */ /* 0x020fe2000000000e */
[----:B------:R5:W-:Y:S01]  /*06f0*/  STS.U16 [R20], R29 ;  /* 0x0000001d14007388 */ /* 0x000be20000000400 */
[----:B--2---:R-:W-:-:S03]  /*0700*/  IMAD.U32 R28, RZ, RZ, UR6 ;  /* 0x00000006ff1c7e24 */ /* 0x004fc6000f8e00ff */
[----:B------:R-:W-:Y:S01]  /*0710*/  STS.U16 [R22], R19 ;  /* 0x0000001316007388 */ /* 0x000fe20000000400 */
[----:B----4-:R-:W-:Y:S02]  /*0720*/  IADD3 R21, R3, UR8, RZ ;  /* 0x0000000803157c10 */ /* 0x010fe4000fffe0ff */
[----:B------:R-:W-:Y:S01]  /*0730*/  IADD3 R11, R7, -0x10000, R28 ;  /* 0xffff0000070b7810 */ /* 0x000fe20007ffe01c */
[----:B------:R-:W-:Y:S02]  /*0740*/  STS.U16 [R24], R14 ;  /* 0x0000000e18007388 */ /* 0x000fe40000000400 */
[-C--:B-----5:R-:W-:Y:S02]  /*0750*/  IMAD.WIDE R20, R21, R36.reuse, c[0x0][0x160] ;  /* 0x0000580015147625 */ /* 0x0a0fe400078e0224 */
[----:B------:R-:W-:Y:S06]  /*0760*/  BAR.SYNC 0x0 ;  /* 0x0000000000007b1d */ /* 0x000fec0000000000 */
[----:B------:R-:W-:Y:S01]  /*0770*/  IMAD.WIDE R22, R23, R36, c[0x0][0x160] ;  /* 0x0000580017167625 */ /* 0x000fe200078e0224 */
[----:B------:R2:W4:Y:S04]  /*0780*/  @!P2 LDG.E.EL.64 R32, [R20.64] ;  /* 0x0000000a1420a981 */ /* 0x000528000c2e1b00 */
[----:B------:R5:W3:Y:S04]  /*0790*/  @!P1 LDG.E.EL.64 R30, [R22.64] ;  /* 0x0000000a161e9981 */ /* 0x000ae8000c2e1b00 */
[----:B------:R-:W-:Y:S01]  /*07a0*/  LDS.64 R34, [R56.X16] ;  /* 0x0000000038227984 */ /* 0x000fe2000000ca00 */
[----:B--2---:R-:W-:-:S03]  /*07b0*/  CS2R R20, SRZ ;  /* 0x0000000000147805 */ /* 0x004fc6000001ff00 */
[----:B------:R-:W-:Y:S01]  /*07c0*/  LDS.64 R28, [R57.X16] ;  /* 0x00000000391c7984 */ /* 0x000fe2000000ca00 */
[----:B-----5:R-:W-:-:S03]  /*07d0*/  IMAD.WIDE R22, R11, R36, c[0x0][0x160] ;  /* 0x000058000b167625 */ /* 0x020fc600078e0224 */
[----:B------:R-:W-:Y:S06]  /*07e0*/  BAR.SYNC 0x0 ;  /* 0x0000000000007b1d */ /* 0x000fec0000000000 */
[----:B------:R-:W-:Y:S04]  /*07f0*/  STS.U16 [R48], RZ ;  /* 0x000000ff30007388 */ /* 0x000fe80000000400 */
[----:B------:R-:W-:Y:S04]  /*0800*/  STS.U16 [R48+0x202], RZ ;  /* 0x000202ff30007388 */ /* 0x000fe80000000400 */
[----:B------:R-:W-:Y:S04]  /*0810*/  STS.U16 [R48+0x404], RZ ;  /* 0x000404ff30007388 */ /* 0x000fe80000000400 */
[----:B------:R-:W-:Y:S04]  /*0820*/  STS.U16 [R48+0x606], RZ ;  /* 0x000606ff30007388 */ /* 0x000fe80000000400 */
[----:B------:R-:W-:Y:S04]  /*0830*/  STS.U16 [R48+0x100], RZ ;  /* 0x000100ff30007388 */ /* 0x000fe80000000400 */
[----:B------:R-:W-:Y:S04]  /*0840*/  STS.U16 [R48+0x302], RZ ;  /* 0x000302ff30007388 */ /* 0x000fe80000000400 */
[----:B------:R-:W-:Y:S04]  /*0850*/  STS.U16 [R48+0x504], RZ ;  /* 0x000504ff30007388 */ /* 0x000fe80000000400 */
[----:B------:R-:W-:Y:S04]  /*0860*/  STS.U16 [R48+0x706], RZ ;  /* 0x000706ff30007388 */ /* 0x000fe80000000400 */
[----:B------:R-:W-:Y:S06]  /*0870*/  BAR.SYNC 0x0 ;  /* 0x0000000000007b1d */ /* 0x000fec0000000000 */
[----:B------:R-:W2:Y:S01]  /*0880*/  @!P0 LDG.E.EL.64 R20, [R22.64] ;  /* 0x0000000a16148981 */ /* 0x000ea2000c2e1b00 */
[----:B------:R-:W-:-:S02]  /*0890*/  PLOP3.LUT P0, PT, PT, PT, UP0, 0x80, 0x0 ;  /* 0x000000000000781c */ /* 0x000fc40003f0f008 */
[----:B------:R-:W-:Y:S01]  /*08a0*/  LOP3.LUT R11, R40, 0xffffff80, RZ, 0xc0, !PT ;  /* 0xffffff80280b7812 */ /* 0x000fe200078ec0ff */
[----:B------:R-:W-:Y:S01]  /*08b0*/  LDS.U16 R44, [R9] ;  /* 0x00000000092c7984 */ /* 0x000fe20000000400 */
[----:B------:R-:W-:Y:S02]  /*08c0*/  PLOP3.LUT P2, PT, PT, PT, UP0, 0x80, 0x0 ;  /* 0x000000000000781c */ /* 0x000fe40003f4f008 */
[----:B------:R-:W-:Y:S01]  /*08d0*/  ISETP.NE.AND P1, PT, R11, 0x80, PT ;  /* 0x000000800b00780c */ /* 0x000fe20003f25270 */
[----:B------:R-:W-:Y:S01]  /*08e0*/  LDS.U16 R14, [R9+0x2] ;  /* 0x00000200090e7984 */ /* 0x000fe20000000400 */
[----:B------:R-:W-:-:S03]  /*08f0*/  IADD3 R61, R41, -0x80, RZ ;  /* 0xffffff80293d7810 */ /* 0x000fc60007ffe0ff */
[----:B------:R-:W-:Y:S04]  /*0900*/  LDS.U16 R46, [R9+0x4] ;  /* 0x00000400092e7984 */ /* 0x000fe80000000400 */
[----:B------:R-:W-:Y:S04]  /*0910*/  LDS.U16 R24, [R9+0x6] ;  /* 0x0000060009187984 */ /* 0x000fe80000000400 */
[----:B------:R-:W-:Y:S04]  /*0920*/  LDS.U16 R45, [R9+0x8] ;  /* 0x00000800092d7984 */ /* 0x000fe80000000400 */
[----:B------:R-:W-:Y:S04]  /*0930*/  LDS.U16 R43, [R9+0xa] ;  /* 0x00000a00092b7984 */ /* 0x000fe80000000400 */
[----:B------:R-:W-:Y:S04]  /*0940*/  LDS.U16 R11, [R9+0xc] ;  /* 0x00000c00090b7984 */ /* 0x000fe80000000400 */
[----:B------:R-:W-:Y:S04]  /*0950*/  LDS.U16 R42, [R9+0xe] ;  /* 0x00000e00092a7984 */ /* 0x000fe80000000400 */
[----:B------:R-:W-:Y:S06]  /*0960*/  BAR.SYNC 0x0 ;  /* 0x0000000000007b1d */ /* 0x000fec0000000000 */
[----:B------:R-:W-:Y:S04]  /*0970*/  STS.U16 [R48], RZ ;  /* 0x000000ff30007388 */ /* 0x000fe80000000400 */
[----:B------:R-:W-:Y:S04]  /*0980*/  STS.U16 [R48+0x202], RZ ;  /* 0x000202ff30007388 */ /* 0x000fe80000000400 */
[----:B------:R-:W-:Y:S04]  /*0990*/  STS.U16 [R48+0x404], RZ ;  /* 0x000404ff30007388 */ /* 0x000fe80000000400 */
[----:B------:R-:W-:Y:S01]  /*09a0*/  STS.U16 [R48+0x606], RZ ;  /* 0x000606ff30007388 */ /* 0x000fe20000000400 */
[----:B--2---:R-:W-:-:S02]  /*09b0*/  SEL R37, R20, RZ, !P0 ;  /* 0x000000ff14257207 */ /* 0x004fc40004000000 */
[----:B------:R-:W-:Y:S02]  /*09c0*/  SEL R49, R21, RZ, !P2 ;  /* 0x000000ff15317207 */ /* 0x000fe40005000000 */
[----:B------:R-:W-:Y:S01]  /*09d0*/  SHF.R.U32.HI R23, RZ, 0x10, R37 ;  /* 0x00000010ff177819 */ /* 0x000fe20000011625 */
[----:B------:R2:W-:Y:S01]  /*09e0*/  STS.U16 [R48+0x100], R37 ;  /* 0x0001002530007388 */ /* 0x0005e20000000400 */
[----:B------:R-:W-:Y:S01]  /*09f0*/  SHF.R.U32.HI R59, RZ, 0x10, R49 ;  /* 0x00000010ff3b7819 */ /* 0x000fe20000011631 */
[----:B------:R-:W-:Y:S02]  /*0a00*/  CS2R R20, SRZ ;  /* 0x0000000000147805 */ /* 0x000fe4000001ff00 */
[----:B------:R5:W-:Y:S04]  /*0a10*/  STS.U16 [R48+0x302], R23 ;  /* 0x0003021730007388 */ /* 0x000be80000000400 */
[----:B------:R-:W-:Y:S01]  /*0a20*/  STS.U16 [R48+0x504], R49 ;  /* 0x0005043130007388 */ /* 0x000fe20000000400 */
[----:B--2---:R-:W-:-:S03]  /*0a30*/  IMAD.WIDE R36, R61, R36, c[0x0][0x170] ;  /* 0x00005c003d247625 */ /* 0x004fc600078e0224 */
[----:B------:R-:W-:Y:S01]  /*0a40*/  STS.U16 [R48+0x706], R59 ;  /* 0x0007063b30007388 */ /* 0x000fe20000000400 */
[----:B-----5:R-:W-:-:S03]  /*0a50*/  CS2R R22, SRZ ;  /* 0x0000000000167805 */ /* 0x020fc6000001ff00 */
[----:B------:R-:W-:Y:S06]  /*0a60*/  BAR.SYNC 0x0 ;  /* 0x0000000000007b1d */ /* 0x000fec0000000000 */
[----:B------:R2:W5:Y:S01]  /*0a70*/  @!P1 LDG.E.EL.128 R20, [R36.64] ;  /* 0x0000000a24149981 */ /* 0x000562000c2e1d00 */
[----:B------:R-:W-:Y:S01]  /*0a80*/  ISETP.GT.AND P0, PT, R40, 0x7f, PT ;  /* 0x0000007f2800780c */ /* 0x000fe20003f04270 */
[----:B0-----:R-:W-:Y:S01]  /*0a90*/  IMAD.U32 R51, R51, 0x10000, RZ ;  /* 0x0001000033337824 */ /* 0x001fe200078e00ff */
[----:B------:R-:W-:Y:S01]  /*0aa0*/  SHF.L.U32 R60, R5, 0x1, RZ ;  /* 0x00000001053c7819 */ /* 0x000fe200000006ff */
[----:B------:R-:W0:Y:S01]  /*0ab0*/  LDS.U16 R49, [R9+0x2] ;  /* 0x0000020009317984 */ /* 0x000e220000000400 */
[----:B------:R-:W-:-:S03]  /*0ac0*/  UIADD3 UR4, UR6, 0x10000, URZ ;  /* 0x0001000006047890 */ /* 0x000fc6000fffe03f */
[----:B------:R-:W0:Y:S01]  /*0ad0*/  LDS.U16 R52, [R9] ;  /* 0x0000000009347984 */ /* 0x000e220000000400 */
[----:B--2---:R-:W-:-:S03]  /*0ae0*/  IMAD.U32 R36, R47, 0x10000, RZ ;  /* 0x000100002f247824 */ /* 0x004fc600078e00ff */
[----:B------:R-:W2:Y:S04]  /*0af0*/  LDS.U16 R59, [R9+0x4] ;  /* 0x00000400093b7984 */ /* 0x000ea80000000400 */
[----:B------:R-:W0:Y:S04]  /*0b00*/  LDS.U16 R37, [R9+0x6] ;  /* 0x0000060009257984 */ /* 0x000e280000000400 */
[----:B------:R-:W0:Y:S04]  /*0b10*/  LDS.U16 R54, [R9+0x8] ;  /* 0x0000080009367984 */ /* 0x000e280000000400 */
[----:B------:R-:W-:Y:S01]  /*0b20*/  LDS.U16 R47, [R9+0xc] ;  /* 0x00000c00092f7984 */ /* 0x000fe20000000400 */
[----:B-1----:R-:W-:-:S02]  /*0b30*/  IMAD.U32 R53, R53, 0x10000, RZ ;  /* 0x0001000035357824 */ /* 0x002fc400078e00ff */
[----:B---3--:R-:W-:Y:S01]  /*0b40*/  IMAD.U32 R39, R39, 0x10000, RZ ;  /* 0x0001000027277824 */ /* 0x008fe200078e00ff */
[----:B------:R-:W-:Y:S02]  /*0b50*/  ISETP.GE.AND P2, PT, R2, 0x80, PT ;  /* 0x000000800200780c */ /* 0x000fe40003f46270 */
[----:B-----5:R-:W-:Y:S02]  /*0b60*/  SEL R58, R20, RZ, !P1 ;  /* 0x000000ff143a7207 */ /* 0x020fe40004800000 */
[----:B0-----:R-:W-:Y:S02]  /*0b70*/  SHF.L.U32 R20, R49, 0x10, RZ ;  /* 0x0000001031147819 */ /* 0x001fe400000006ff */
[C---:B------:R-:W-:Y:S01]  /*0b80*/  PRMT R48, R58.reuse, 0x7632, R48 ;  /* 0x000076323a307816 */ /* 0x040fe20000000030 */
[----:B------:R-:W-:Y:S01]  /*0b90*/  IMAD.U32 R61, R58, 0x10000, RZ ;  /* 0x000100003a3d7824 */ /* 0x000fe200078e00ff */
[----:B------:R-:W-:Y:S02]  /*0ba0*/  LOP3.LUT R20, R20, 0x80000000, RZ, 0x3c, !PT ;  /* 0x8000000014147812 */ /* 0x000fe400078e3cff */
[----:B------:R-:W-:Y:S01]  /*0bb0*/  SEL R21, R21, RZ, !P1 ;  /* 0x000000ff15157207 */ /* 0x000fe20004800000 */
[----:B------:R-:W-:-:S02]  /*0bc0*/  IMAD.U32 R49, R48, 0x10000, RZ ;  /* 0x0001000030317824 */ /* 0x000fc400078e00ff */
[----:B------:R-:W-:Y:S02]  /*0bd0*/  LDS.U16 R48, [R9+0xe] ;  /* 0x00000e0009307984 */ /* 0x000fe40000000400 */
[----:B------:R-:W-:Y:S01]  /*0be0*/  FFMA R49, R20, R49, RZ ;  /* 0x0000003114317223 */ /* 0x000fe200000000ff */
[C---:B------:R-:W-:Y:S01]  /*0bf0*/  PRMT R20, R16.reuse, 0x7632, R20 ;  /* 0x0000763210147816 */ /* 0x040fe20000000014 */
[----:B------:R-:W-:-:S03]  /*0c00*/  IMAD.U32 R16, R16, 0x10000, RZ ;  /* 0x0001000010107824 */ /* 0x000fc600078e00ff */
[----:B------:R-:W-:Y:S01]  /*0c10*/  FSEL R49, R49, RZ, P0 ;  /* 0x000000ff31317208 */ /* 0x000fe20000000000 */
[----:B------:R-:W-:-:S04]  /*0c20*/  IMAD.U32 R20, R20, 0x10000, RZ ;  /* 0x0001000014147824 */ /* 0x000fc800078e00ff */
[----:B------:R-:W-:Y:S01]  /*0c30*/  FFMA R49, R20, R36, R49 ;  /* 0x0000002414317223 */ /* 0x000fe20000000031 */
[----:B------:R-:W-:Y:S01]  /*0c40*/  IMAD.U32 R20, R52, 0x10000, RZ ;  /* 0x0001000034147824 */ /* 0x000fe200078e00ff */
[----:B------:R-:W-:Y:S01]  /*0c50*/  PRMT R52, R58, 0x7632, R52 ;  /* 0x000076323a347816 */ /* 0x000fe20000000034 */
[----:B------:R-:W0:Y:S03]  /*0c60*/  LDS.U16 R36, [R9+0xa] ;  /* 0x00000a0009247984 */ /* 0x000e260000000400 */
[----:B------:R-:W-:Y:S01]  /*0c70*/  LOP3.LUT R20, R20, 0x80000000, RZ, 0x3c, !PT ;  /* 0x8000000014147812 */ /* 0x000fe200078e3cff */
[----:B------:R-:W-:Y:S06]  /*0c80*/  BAR.SYNC 0x0 ;  /* 0x0000000000007b1d */ /* 0x000fec0000000000 */
[----:B------:R-:W-:Y:S01]  /*0c90*/  FFMA R20, R20, R61, RZ ;  /* 0x0000003d14147223 */ /* 0x000fe200000000ff */
[----:B------:R-:W-:Y:S01]  /*0ca0*/  SHF.L.U32 R61, R50, 0x10, RZ ;  /* 0x00000010323d7819 */ /* 0x000fe200000006ff */
[----:B------:R1:W-:Y:S03]  /*0cb0*/  STS.U16 [R60], R58 ;  /* 0x0000003a3c007388 */ /* 0x0003e60000000400 */
[----:B------:R-:W-:-:S05]  /*0cc0*/  FSEL R20, R20, RZ, P0 ;  /* 0x000000ff14147208 */ /* 0x000fca0000000000 */
[----:B------:R-:W-:Y:S01]  /*0cd0*/  FFMA R50, R16, R61, R20 ;  /* 0x0000003d10327223 */ /* 0x000fe20000000014 */
[----:B--2---:R-:W-:Y:S01]  /*0ce0*/  IMAD.U32 R16, R59, 0x10000, RZ ;  /* 0x000100003b107824 */ /* 0x004fe200078e00ff */
[----:B------:R-:W-:Y:S01]  /*0cf0*/  SHF.L.U32 R59, R21, 0x10, RZ ;  /* 0x00000010153b7819 */ /* 0x000fe200000006ff */
[----:B------:R-:W-:Y:S01]  /*0d00*/  IMAD.U32 R20, R37, 0x10000, RZ ;  /* 0x0001000025147824 */ /* 0x000fe200078e00ff */
[----:B------:R-:W-:Y:S01]  /*0d10*/  PRMT R37, R21, 0x7632, R37 ;  /* 0x0000763215257816 */ /* 0x000fe20000000025 */
[----:B------:R-:W-:Y:S01]  /*0d20*/  IMAD.SHL.U32 R61, R6, 0x2, RZ ;  /* 0x00000002063d7824 */ /* 0x000fe200078e00ff */
[----:B------:R-:W-:Y:S01]  /*0d30*/  LOP3.LUT R16, R16, 0x80000000, RZ, 0x3c, !PT ;  /* 0x8000000010107812 */ /* 0x000fe200078e3cff */
[----:B-1----:R-:W-:Y:S01]  /*0d40*/  IMAD.SHL.U32 R60, R15, 0x2, RZ ;  /* 0x000000020f3c7824 */ /* 0x002fe200078e00ff */
[----:B------:R-:W-:Y:S01]  /*0d50*/  LOP3.LUT R20, R20, 0x80000000, RZ, 0x3c, !PT ;  /* 0x8000000014147812 */ /* 0x000fe200078e3cff */
[----:B------:R-:W-:Y:S01]  /*0d60*/  IMAD.U32 R37, R37, 0x10000, RZ ;  /* 0x0001000025257824 */ /* 0x000fe200078e00ff */
[----:B------:R1:W-:Y:S01]  /*0d70*/  STS.U16 [R61], R52 ;  /* 0x000000343d007388 */ /* 0x0003e20000000400 */
[----:B------:R-:W-:Y:S01]  /*0d80*/  FFMA R59, R16, R59, RZ ;  /* 0x0000003b103b7223 */ /* 0x000fe200000000ff */
[----:B------:R-:W-:Y:S01]  /*0d90*/  IMAD.SHL.U32 R58, R10, 0x2, RZ ;  /* 0x000000020a3a7824 */ /* 0x000fe200078e00ff */
[----:B------:R-:W-:Y:S01]  /*0da0*/  FFMA R16, R20, R37, RZ ;  /* 0x0000002514107223 */ /* 0x000fe200000000ff */
[----:B------:R-:W-:Y:S01]  /*0db0*/  IMAD.U32 R37, R17, 0x10000, RZ ;  /* 0x0001000011257824 */ /* 0x000fe200078e00ff */
[----:B------:R-:W-:-:S02]  /*0dc0*/  PRMT R17, R21, 0x7632, R17 ;  /* 0x0000763215117816 */ /* 0x000fc40000000011 */
[----:B------:R-:W-:Y:S01]  /*0dd0*/  FSEL R20, R59, RZ, P0 ;  /* 0x000000ff3b147208 */ /* 0x000fe20000000000 */
[----:B------:R-:W-:Y:S01]  /*0de0*/  IMAD.SHL.U32 R59, R25, 0x2, RZ ;  /* 0x00000002193b7824 */ /* 0x000fe200078e00ff */
[----:B-1----:R-:W-:-:S03]  /*0df0*/  SEL R52, R23, RZ, !P1 ;  /* 0x000000ff17347207 */ /* 0x002fc60004800000 */
[----:B------:R-:W-:Y:S01]  /*0e00*/  FFMA R51, R51, R37, R20 ;  /* 0x0000002533337223 */ /* 0x000fe20000000014 */
[----:B------:R-:W-:Y:S02]  /*0e10*/  SHF.L.U32 R20, R27, 0x1, RZ ;  /* 0x000000011b147819 */ /* 0x000fe400000006ff */
[----:B------:R-:W-:Y:S01]  /*0e20*/  SEL R37, R22, RZ, !P1 ;  /* 0x000000ff16257207 */ /* 0x000fe20004800000 */
[----:B------:R-:W-:Y:S01]  /*0e30*/  IMAD.SHL.U32 R22, R13, 0x2, RZ ;  /* 0x000000020d167824 */ /* 0x000fe200078e00ff */
[----:B------:R-:W-:Y:S01]  /*0e40*/  SHF.L.U32 R23, R12, 0x1, RZ ;  /* 0x000000010c177819 */ /* 0x000fe200000006ff */
[----:B------:R1:W-:Y:S01]  /*0e50*/  STS.U16 [R20], R21 ;  /* 0x0000001514007388 */ /* 0x0003e20000000400 */
[----:B------:R-:W-:Y:S02]  /*0e60*/  PRMT R61, R37, 0x7632, R61 ;  /* 0x00007632253d7816 */ /* 0x000fe4000000003d */
[----:B------:R-:W-:Y:S01]  /*0e70*/  FSEL R16, R16, RZ, P0 ;  /* 0x000000ff10107208 */ /* 0x000fe20000000000 */
[----:B------:R2:W-:Y:S01]  /*0e80*/  STS.U16 [R59], R17 ;  /* 0x000000113b007388 */ /* 0x0005e20000000400 */
[----:B------:R-:W-:-:S03]  /*0e90*/  ISETP.GE.AND P1, PT, R4, 0x80, PT ;  /* 0x000000800400780c */ /* 0x000fc60003f26270 */
[----:B------:R-:W-:Y:S01]  /*0ea0*/  STS.U16 [R60], R37 ;  /* 0x000000253c007388 */ /* 0x000fe20000000400 */
[----:B-1----:R-:W-:-:S03]  /*0eb0*/  IMAD.U32 R20, R54, 0x10000, RZ ;  /* 0x0001000036147824 */ /* 0x002fc600078e00ff */
[----:B------:R-:W-:Y:S01]  /*0ec0*/  STS.U16 [R22], R61 ;  /* 0x0000003d16007388 */ /* 0x000fe20000000400 */
[----:B------:R-:W-:Y:S01]  /*0ed0*/  IMAD.U32 R21, R37, 0x10000, RZ ;  /* 0x0001000025157824 */ /* 0x000fe200078e00ff */
[----:B--2---:R-:W-:Y:S02]  /*0ee0*/  PRMT R17, R52, 0x7632, R17 ;  /* 0x0000763234117816 */ /* 0x004fe40000000011 */
[----:B------:R1:W-:Y:S01]  /*0ef0*/  STS.U16 [R23], R52 ;  /* 0x0000003417007388 */ /* 0x0003e20000000400 */
[----:B------:R-:W-:Y:S02]  /*0f00*/  LOP3.LUT R20, R20, 0x80000000, RZ, 0x3c, !PT ;  /* 0x8000000014147812 */ /* 0x000fe400078e3cff */
[----:B------:R-:W-:Y:S01]  /*0f10*/  MOV R59, 0x2 ;  /* 0x00000002003b7802 */ /* 0x000fe20000000f00 */
[----:B------:R2:W-:Y:S02]  /*0f20*/  STS.U16 [R58], R17 ;  /* 0x000000113a007388 */ /* 0x0005e40000000400 */
[----:B------:R-:W-:Y:S01]  /*0f30*/  FFMA R54, R20, R21, RZ ;  /* 0x0000001514367223 */ /* 0x000fe200000000ff */
[----:B------:R-:W-:Y:S01]  /*0f40*/  IADD3 R20, R3, UR4, RZ ;  /* 0x0000000403147c10 */ /* 0x000fe2000fffe0ff */
[----:B-1----:R-:W-:Y:S01]  /*0f50*/  CS2R R22, SRZ ;  /* 0x0000000000167805 */ /* 0x002fe2000001ff00 */
[----:B--2---:R-:W-:-:S03]  /*0f60*/  PRMT R17, R17, 0x7632, R17 ;  /* 0x0000763211117816 */ /* 0x004fc60000000011 */
[----:B------:R-:W-:Y:S01]  /*0f70*/  IMAD.WIDE R20, R20, R59, c[0x0][0x160] ;  /* 0x0000580014147625 */ /* 0x000fe200078e023b */
[----:B------:R-:W-:Y:S06]  /*0f80*/  BAR.SYNC 0x0 ;  /* 0x0000000000007b1d */ /* 0x000fec0000000000 */
[----:B------:R-:W-:Y:S01]  /*0f90*/  IMAD.U32 R17, R17, 0x10000, RZ ;  /* 0x0001000011117824 */ /* 0x000fe200078e00ff */
[----:B------:R-:W-:Y:S01]  /*0fa0*/  FSEL R54, R54, RZ, P0 ;  /* 0x000000ff36367208 */ /* 0x000fe20000000000 */
[----:B------:R1:W2:Y:S02]  /*0fb0*/  @!P1 LDG.E.EL.64 R22, [R20.64] ;  /* 0x0000000a14169981 */ /* 0x0002a4000c2e1b00 */
[----:B------:R-:W-:Y:S01]  /*0fc0*/  FFMA R53, R53, R17, R16 ;  /* 0x0000001135357223 */ /* 0x000fe20000000010 */
[----:B------:R-:W-:-:S05]  /*0fd0*/  SHF.L.U32 R16, R18, 0x10, RZ ;  /* 0x0000001012107819 */ /* 0x000fca00000006ff */
[----:B------:R-:W-:Y:S01]  /*0fe0*/  FFMA R54, R39, R16, R54 ;  /* 0x0000001027367223 */ /* 0x000fe20000000036 */
[----:B------:R-:W-:Y:S01]  /*0ff0*/  IADD3 R16, R7, UR4, RZ ;  /* 0x0000000407107c10 */ /* 0x000fe2000fffe0ff */
[----:B-1----:R-:W-:-:S04]  /*1000*/  CS2R R20, SRZ ;  /* 0x0000000000147805 */ /* 0x002fc8000001ff00 */
[----:B------:R-:W-:-:S05]  /*1010*/  IMAD.WIDE R16, R16, R59, c[0x0][0x160] ;  /* 0x0000580010107625 */ /* 0x000fca00078e023b */
[----:B------:R-:W3:Y:S01]  /*1020*/  @!P2 LDG.E.EL.64 R20, [R16.64] ;  /* 0x0000000a1014a981 */ /* 0x000ee2000c2e1b00 */
[----:B0-----:R-:W-:Y:S01]  /*1030*/  IMAD.U32 R36, R36, 0x10000, RZ ;  /* 0x0001000024247824 */ /* 0x001fe200078e00ff */
[----:B------:R-:W-:Y:S01]  /*1040*/  PRMT R37, R37, 0x7632, R37 ;  /* 0x0000763225257816 */ /* 0x000fe20000000025 */
[----:B------:R-:W-:Y:S01]  /*1050*/  IMAD.SHL.U32 R58, R56, 0x2, RZ ;  /* 0x00000002383a7824 */ /* 0x000fe200078e00ff */
[----:B------:R-:W-:Y:S02]  /*1060*/  ISETP.GE.AND P4, PT, R40, 0x80, PT ;  /* 0x000000802800780c */ /* 0x000fe40003f86270 */
[----:B------:R-:W-:Y:S01]  /*1070*/  LOP3.LUT R36, R36, 0x80000000, RZ, 0x3c, !PT ;  /* 0x8000000024247812 */ /* 0x000fe200078e3cff */
[----:B------:R-:W-:Y:S01]  /*1080*/  IMAD.U32 R37, R37, 0x10000, RZ ;  /* 0x0001000025257824 */ /* 0x000fe200078e00ff */
[----:B------:R-:W-:Y:S02]  /*1090*/  IADD3 R41, R41, 0x80, RZ ;  /* 0x0000008029297810 */ /* 0x000fe40007ffe0ff */
[----:B------:R-:W-:Y:S01]  /*10a0*/  ISETP.GT.AND P3, PT, R40, 0xff, PT ;  /* 0x000000ff2800780c */ /* 0x000fe20003f64270 */
[----:B------:R-:W-:Y:S01]  /*10b0*/  FFMA R37, R36, R37, RZ ;  /* 0x0000002524257223 */ /* 0x000fe200000000ff */
[----:B------:R-:W-:Y:S01]  /*10c0*/  PRMT R36, R18, 0x7632, R36 ;  /* 0x0000763212247816 */ /* 0x000fe20000000024 */
[----:B------:R-:W-:-:S02]  /*10d0*/  IMAD.U32 R18, R38, 0x10000, RZ ;  /* 0x0001000026127824 */ /* 0x000fc400078e00ff */
[----:B------:R-:W-:Y:S01]  /*10e0*/  LDS.64 R38, [R57.X16] ;  /* 0x0000000039267984 */ /* 0x000fe2000000ca00 */
[----:B------:R-:W-:Y:S02]  /*10f0*/  SHF.L.U32 R36, R36, 0x10, RZ ;  /* 0x0000001024247819 */ /* 0x000fe400000006ff */
[----:B------:R-:W-:-:S05]  /*1100*/  FSEL R37, R37, RZ, P0 ;  /* 0x000000ff25257208 */ /* 0x000fca0000000000 */
[----:B------:R-:W-:Y:S02]  /*1110*/  FFMA R18, R18, R36, R37 ;  /* 0x0000002412127223 */ /* 0x000fe40000000025 */
[----:B------:R-:W-:Y:S04]  /*1120*/  LDS.64 R36, [R56.X16] ;  /* 0x0000000038247984 */ /* 0x000fe8000000ca00 */
[----:B------:R-:W-:Y:S06]  /*1130*/  BAR.SYNC 0x0 ;  /* 0x0000000000007b1d */ /* 0x000fec0000000000 */
[----:B--2---:R-:W-:-:S02]  /*1140*/  SEL R23, R23, RZ, !P1 ;  /* 0x000000ff17177207 */ /* 0x004fc40004800000 */
[----:B------:R-:W-:Y:S02]  /*1150*/  SEL R22, R22, RZ, !P1 ;  /* 0x000000ff16167207 */ /* 0x000fe40004800000 */
[----:B------:R-:W-:Y:S01]  /*1160*/  SHF.R.U32.HI R61, RZ, 0x10, R23 ;  /* 0x00000010ff3d7819 */ /* 0x000fe20000011617 */
[----:B------:R3:W-:Y:S01]  /*1170*/  STS.U16 [R58+0x404], R23 ;  /* 0x000404173a007388 */ /* 0x0007e20000000400 */
[----:B------:R-:W-:-:S03]  /*1180*/  SHF.R.U32.HI R59, RZ, 0x10, R22 ;  /* 0x00000010ff3b7819 */ /* 0x000fc60000011616 */
[----:B------:R0:W-:Y:S04]  /*1190*/  STS.U16 [R58+0x606], R61 ;  /* 0x0006063d3a007388 */ /* 0x0001e80000000400 */
[----:B------:R1:W-:Y:S04]  /*11a0*/  STS.U16 [R58+0x202], R59 ;  /* 0x0002023b3a007388 */ /* 0x0003e80000000400 */
[----:B------:R-:W-:Y:S01]  /*11b0*/  STS.U16 [R58], R22 ;  /* 0x000000163a007388 */ /* 0x000fe20000000400 */
[----:B---3--:R-:W-:-:S04]  /*11c0*/  SEL R23, R20, RZ, !P2 ;  /* 0x000000ff14177207 */ /* 0x008fc80005000000 */
[----:B0-----:R-:W-:Y:S01]  /*11d0*/  SHF.R.U32.HI R61, RZ, 0x10, R23 ;  /* 0x00000010ff3d7819 */ /* 0x001fe20000011617 */
[----:B------:R0:W-:Y:S01]  /*11e0*/  STS.U16 [R58+0x100], R23 ;  /* 0x000100173a007388 */ /* 0x0001e20000000400 */
[----:B-1----:R-:W-:Y:S02]  /*11f0*/  SEL R59, R21, RZ, !P2 ;  /* 0x000000ff153b7207 */ /* 0x002fe40005000000 */
[----:B------:R-:W-:Y:S01]  /*1200*/  CS2R R20, SRZ ;  /* 0x0000000000147805 */ /* 0x000fe2000001ff00 */
[----:B------:R1:W-:Y:S01]  /*1210*/  STS.U16 [R58+0x302], R61 ;  /* 0x0003023d3a007388 */ /* 0x0003e20000000400 */
[----:B------:R-:W-:-:S03]  /*1220*/  SHF.R.U32.HI R60, RZ, 0x10, R59 ;  /* 0x00000010ff3c7819 */ /* 0x000fc6000001163b */
[----:B------:R-:W-:Y:S01]  /*1230*/  STS.U16 [R58+0x504], R59 ;  /* 0x0005043b3a007388 */ /* 0x000fe20000000400 */
[----:B0-----:R-:W-:-:S03]  /*1240*/  CS2R R22, SRZ ;  /* 0x0000000000167805 */ /* 0x001fc6000001ff00 */
[----:B------:R-:W-:Y:S01]  /*1250*/  STS.U16 [R58+0x706], R60 ;  /* 0x0007063c3a007388 */ /* 0x000fe20000000400 */
[----:B-1----:R-:W-:-:S03]  /*1260*/  IMAD.MOV.U32 R61, RZ, RZ, 0x2 ;  /* 0x00000002ff3d7424 */ /* 0x002fc600078e00ff */
[----:B------:R-:W-:Y:S06]  /*1270*/  BAR.SYNC 0x0 ;  /* 0x0000000000007b1d */ /* 0x000fec0000000000 */
[----:B------:R-:W-:Y:S01]  /*1280*/  IMAD.WIDE R40, R41, R61, c[0x0][0x170] ;  /* 0x00005c0029287625 */ /* 0x000fe200078e023d */
[----:B------:R-:W0:Y:S04]  /*1290*/  LDS.U16 R58, [R9+0x2] ;  /* 0x00000200093a7984 */ /* 0x000e280000000400 */
[----:B------:R1:W2:Y:S01]  /*12a0*/  @!P4 LDG.E.EL.128 R20, [R40.64] ;  /* 0x0000000a2814c981 */ /* 0x0002a2000c2e1d00 */
[----:B------:R-:W-:Y:S01]  /*12b0*/  IMAD.U32 R14, R14, 0x10000, RZ ;  /* 0x000100000e0e7824 */ /* 0x000fe200078e00ff */
[----:B------:R-:W-:Y:S01]  /*12c0*/  SHF.L.U32 R26, R26, 0x10, RZ ;  /* 0x000000101a1a7819 */ /* 0x000fe200000006ff */
[----:B------:R-:W-:Y:S01]  /*12d0*/  IMAD.SHL.U32 R61, R5, 0x2, RZ ;  /* 0x00000002053d7824 */ /* 0x000fe200078e00ff */
[----:B------:R-:W3:Y:S01]  /*12e0*/  LDS.U16 R60, [R9+0x8] ;  /* 0x00000800093c7984 */ /* 0x000ee20000000400 */
[----:B------:R-:W-:Y:S01]  /*12f0*/  IMAD.U32 R47, R47, 0x10000, RZ ;  /* 0x000100002f2f7824 */ /* 0x000fe200078e00ff */
[----:B------:R-:W-:Y:S01]  /*1300*/  FSEL R14, R14, RZ, P3 ;  /* 0x000000ff0e0e7208 */ /* 0x000fe20001800000 */
[----:B------:R-:W-:Y:S01]  /*1310*/  IMAD.U32 R48, R48, 0x10000, RZ ;  /* 0x0001000030307824 */ /* 0x000fe200078e00ff */
[----:B------:R-:W-:Y:S01]  /*1320*/  ISETP.GT.AND P5, PT, R4, 0x7f, PT ;  /* 0x0000007f0400780c */ /* 0x000fe20003fa4270 */
[----:B------:R-:W-:Y:S01]  /*1330*/  IMAD.U32 R55, R55, 0x10000, RZ ;  /* 0x0001000037377824 */ /* 0x000fe200078e00ff */
[----:B-1----:R-:W1:Y:S01]  /*1340*/  LDS.U16 R40, [R9] ;  /* 0x0000000009287984 */ /* 0x002e620000000400 */
[----:B------:R-:W-:Y:S01]  /*1350*/  LOP3.LUT R47, R47, 0x80000000, RZ, 0x3c, !PT ;  /* 0x800000002f2f7812 */ /* 0x000fe200078e3cff */
[----:B------:R-:W-:Y:S01]  /*1360*/  IMAD.U32 R45, R45, 0x10000, RZ ;  /* 0x000100002d2d7824 */ /* 0x000fe200078e00ff */
[----:B------:R-:W-:Y:S01]  /*1370*/  LOP3.LUT R48, R48, 0x80000000, RZ, 0x3c, !PT ;  /* 0x8000000030307812 */ /* 0x000fe200078e3cff */
[----:B------:R-:W5:Y:S01]  /*1380*/  LDS.U16 R41, [R9+0xc] ;  /* 0x00000c0009297984 */ /* 0x000f620000000400 */
[----:B------:R-:W-:Y:S01]  /*1390*/  IMAD.U32 R46, R46, 0x10000, RZ ;  /* 0x000100002e2e7824 */ /* 0x000fe200078e00ff */
[----:B------:R-:W-:Y:S01]  /*13a0*/  ISETP.GT.AND P6, PT, R2, 0x7f, PT ;  /* 0x0000007f0200780c */ /* 0x000fe20003fc4270 */
[----:B------:R-:W-:Y:S01]  /*13b0*/  IMAD.U32 R43, R43, 0x10000, RZ ;  /* 0x000100002b2b7824 */ /* 0x000fe200078e00ff */
[----:B------:R-:W-:Y:S01]  /*13c0*/  FSEL R45, R45, RZ, P3 ;  /* 0x000000ff2d2d7208 */ /* 0x000fe20001800000 */
[----:B------:R-:W-:-:S02]  /*13d0*/  IMAD.U32 R11, R11, 0x10000, RZ ;  /* 0x000100000b0b7824 */ /* 0x000fc400078e00ff */
[----:B------:R-:W-:Y:S01]  /*13e0*/  IMAD.U32 R44, R44, 0x10000, RZ ;  /* 0x000100002c2c7824 */ /* 0x000fe200078e00ff */
[----:B------:R-:W-:Y:S01]  /*13f0*/  FSEL R43, R43, RZ, P3 ;  /* 0x000000ff2b2b7208 */ /* 0x000fe20001800000 */
[----:B------:R-:W-:Y:S01]  /*1400*/  IMAD.U32 R24, R24, 0x10000, RZ ;  /* 0x0001000018187824 */ /* 0x000fe200078e00ff */
[----:B------:R-:W-:Y:S01]  /*1410*/  FSEL R11, R11, RZ, P3 ;  /* 0x000000ff0b0b7208 */ /* 0x000fe20001800000 */
[----:B------:R-:W-:Y:S01]  /*1420*/  IMAD.U32 R42, R42, 0x10000, RZ ;  /* 0x000100002a2a7824 */ /* 0x000fe200078e00ff */
[----:B------:R-:W-:Y:S02]  /*1430*/  FSEL R44, R44, RZ, P3 ;  /* 0x000000ff2c2c7208 */ /* 0x000fe40001800000 */
[----:B------:R-:W-:Y:S02]  /*1440*/  FSEL R24, R24, RZ, P3 ;  /* 0x000000ff18187208 */ /* 0x000fe40001800000 */
[----:B------:R-:W-:Y:S01]  /*1450*/  FSEL R42, R42, RZ, P3 ;  /* 0x000000ff2a2a7208 */ /* 0x000fe20001800000 */
[----:B0-----:R-:W-:-:S02]  /*1460*/  IMAD.U32 R58, R58, 0x10000, RZ ;  /* 0x000100003a3a7824 */ /* 0x001fc400078e00ff */
[----:B---3--:R-:W-:Y:S02]  /*1470*/  IMAD.U32 R60, R60, 0x10000, RZ ;  /* 0x000100003c3c7824 */ /* 0x008fe400078e00ff */
[----:B-1----:R-:W-:Y:S02]  /*1480*/  IMAD.U32 R40, R40, 0x10000, RZ ;  /* 0x0001000028287824 */ /* 0x002fe400078e00ff */
[----:B-----5:R-:W-:Y:S01]  /*1490*/  IMAD.U32 R41, R41, 0x10000, RZ ;  /* 0x0001000029297824 */ /* 0x020fe200078e00ff */
[----:B------:R-:W-:Y:S01]  /*14a0*/  UIADD3 UR6, UR6, 0x30000, URZ ;  /* 0x0003000006067890 */ /* 0x000fe2000fffe03f */
[----:B--2---:R-:W-:Y:S02]  /*14b0*/  SEL R20, R20, RZ, !P4 ;  /* 0x000000ff14147207 */ /* 0x004fe40006000000 */
[----:B------:R-:W-:Y:S02]  /*14c0*/  SEL R21, R21, RZ, !P4 ;  /* 0x000000ff15157207 */ /* 0x000fe40006000000 */
[----:B------:R-:W-:-:S02]  /*14d0*/  PRMT R59, R20, 0x7632, R59 ;  /* 0x00007632143b7816 */ /* 0x000fc4000000003b */
[----:B------:R-:W-:Y:S02]  /*14e0*/  SEL R22, R22, RZ, !P4 ;  /* 0x000000ff16167207 */ /* 0x000fe40006000000 */
[----:B------:R-:W-:Y:S02]  /*14f0*/  SHF.L.U32 R59, R59, 0x10, RZ ;  /* 0x000000103b3b7819 */ /* 0x000fe400000006ff */
[----:B------:R-:W-:-:S03]  /*1500*/  SEL R23, R23, RZ, !P4 ;  /* 0x000000ff17177207 */ /* 0x000fc60006000000 */
[----:B------:R-:W-:Y:S02]  /*1510*/  FMUL R58, R58, R59 ;  /* 0x0000003b3a3a7220 */ /* 0x000fe40000400000 */
[----:B------:R-:W0:Y:S03]  /*1520*/  LDS.U16 R59, [R9+0x4] ;  /* 0x00000400093b7984 */ /* 0x000e260000000400 */
[----:B------:R-:W-:-:S05]  /*1530*/  FSEL R58, R58, RZ, !P4 ;  /* 0x000000ff3a3a7208 */ /* 0x000fca0006000000 */
[----:B------:R-:W-:Y:S02]  /*1540*/  FADD R49, R49, R58 ;  /* 0x0000003a31317221 */ /* 0x000fe40000000000 */
[----:B------:R-:W1:Y:S02]  /*1550*/  LDS.U16 R58, [R9+0x6] ;  /* 0x00000600093a7984 */ /* 0x000e640000000400 */
[----:B------:R-:W-:Y:S02]  /*1560*/  FADD R14, R14, R49 ;  /* 0x000000310e0e7221 */ /* 0x000fe40000000000 */
[----:B------:R-:W2:Y:S04]  /*1570*/  LDS.U16 R49, [R9+0xa] ;  /* 0x00000a0009317984 */ /* 0x000ea80000000400 */
[----:B------:R-:W3:Y:S04]  /*1580*/  LDS.U16 R9, [R9+0xe] ;  /* 0x00000e0009097984 */ /* 0x000ee80000000400 */
[----:B------:R-:W-:Y:S06]  /*1590*/  BAR.SYNC 0x0 ;  /* 0x0000000000007b1d */ /* 0x000fec0000000000 */
[----:B------:R5:W-:Y:S02]  /*15a0*/  STS.U16 [R61], R20 ;  /* 0x000000143d007388 */ /* 0x000be40000000400 */
[----:B-----5:R-:W-:-:S02]  /*15b0*/  SHF.L.U32 R61, R20, 0x10, RZ ;  /* 0x00000010143d7819 */ /* 0x020fc400000006ff */
[----:B------:R-:W-:Y:S01]  /*15c0*/  PRMT R20, R21, 0x7632, R20 ;  /* 0x0000763215147816 */ /* 0x000fe20000000014 */
[----:B0-----:R-:W-:Y:S02]  /*15d0*/  IMAD.U32 R59, R59, 0x10000, RZ ;  /* 0x000100003b3b7824 */ /* 0x001fe400078e00ff */
[----:B------:R-:W-:Y:S02]  /*15e0*/  FMUL R40, R40, R61 ;  /* 0x0000003d28287220 */ /* 0x000fe40000400000 */
[----:B------:R-:W-:Y:S01]  /*15f0*/  IMAD.U32 R61, R20, 0x10000, RZ ;  /* 0x00010000143d7824 */ /* 0x000fe200078e00ff */
[----:B------:R-:W-:Y:S01]  /*1600*/  PRMT R20, R22, 0x7632, R20 ;  /* 0x0000763216147816 */ /* 0x000fe20000000014 */
[----:B-1----:R-:W-:-:S04]  /*1610*/  IMAD.U32 R58, R58, 0x10000, RZ ;  /* 0x000100003a3a7824 */ /* 0x002fc800078e00ff */
[----:B------:R-:W-:Y:S01]  /*1620*/  FMUL R58, R58, R61 ;  /* 0x0000003d3a3a7220 */ /* 0x000fe20000400000 */
[----:B------:R-:W-:Y:S01]  /*1630*/  SHF.L.U32 R61, R21, 0x10, RZ ;  /* 0x00000010153d7819 */ /* 0x000fe200000006ff */
[----:B--2---:R-:W-:Y:S02]  /*1640*/  IMAD.U32 R49, R49, 0x10000, RZ ;  /* 0x0001000031317824 */ /* 0x004fe400078e00ff */
[----:B---3--:R-:W-:Y:S01]  /*1650*/  IMAD.U32 R9, R9, 0x10000, RZ ;  /* 0x0001000009097824 */ /* 0x008fe200078e00ff */
[----:B------:R-:W-:Y:S01]  /*1660*/  FSEL R58, R58, RZ, !P4 ;  /* 0x000000ff3a3a7208 */ /* 0x000fe20006000000 */
[----:B------:R-:W-:Y:S01]  /*1670*/  FMUL R59, R59, R61 ;  /* 0x0000003d3b3b7220 */ /* 0x000fe20000400000 */
[----:B------:R-:W-:Y:S01]  /*1680*/  IMAD.U32 R61, R20, 0x10000, RZ ;  /* 0x00010000143d7824 */ /* 0x000fe200078e00ff */
[----:B------:R-:W-:Y:S02]  /*1690*/  PRMT R20, R23, 0x7632, R20 ;  /* 0x0000763217147816 */ /* 0x000fe40000000014 */
[----:B------:R-:W-:Y:S01]  /*16a0*/  FADD R53, R53, R58 ;  /* 0x0000003a35357221 */ /* 0x000fe20000000000 */
[----:B------:R-:W-:Y:S01]  /*16b0*/  FMUL R49, R49, R61 ;  /* 0x0000003d31317220 */ /* 0x000fe20000400000 */
[----:B------:R-:W-:-:S02]  /*16c0*/  SHF.L.U32 R61, R22, 0x10, RZ ;  /* 0x00000010163d7819 */ /* 0x000fc400000006ff */
[----:B------:R-:W-:Y:S02]  /*16d0*/  FADD R24, R24, R53 ;  /* 0x0000003518187221 */ /* 0x000fe40000000000 */
[----:B------:R-:W-:Y:S01]  /*16e0*/  FSEL R49, R49, RZ, !P4 ;  /* 0x000000ff31317208 */ /* 0x000fe20006000000 */
[----:B------:R-:W-:Y:S01]  /*16f0*/  FMUL R60, R60, R61 ;  /* 0x0000003d3c3c7220 */ /* 0x000fe20000400000 */
[C---:B------:R-:W-:Y:S01]  /*1700*/  IMAD.U32 R61, R52.reuse, 0x10000, RZ ;  /* 0x00010000343d7824 */ /* 0x040fe200078e00ff */
[----:B------:R-:W-:Y:S02]  /*1710*/  PRMT R52, R52, 0x7632, R52 ;  /* 0x0000763234347816 */ /* 0x000fe40000000034 */
[--C-:B------:R-:W-:Y:S01]  /*1720*/  FADD R18, R18, R49.reuse ;  /* 0x0000003112127221 */ /* 0x100fe20000000000 */
[----:B------:R-:W-:Y:S01]  /*1730*/  FFMA R47, R47, R61, RZ ;  /* 0x0000003d2f2f7223 */ /* 0x000fe200000000ff */
[----:B------:R-:W-:Y:S01]  /*1740*/  SHF.L.U32 R61, R52, 0x10, RZ ;  /* 0x00000010343d7819 */ /* 0x000fe200000006ff */
[----:B------:R-:W-:Y:S01]  /*1750*/  IMAD.U32 R52, R23, 0x10000, RZ ;  /* 0x0001000017347824 */ /* 0x000fe200078e00ff */
[----:B------:R-:W-:-:S03]  /*1760*/  PRMT R49, R21, 0x7632, R49 ;  /* 0x0000763215317816 */ /* 0x000fc60000000031 */
[----:B------:R-:W-:Y:S01]  /*1770*/  FFMA R61, R48, R61, RZ ;  /* 0x0000003d303d7223 */ /* 0x000fe200000000ff */
[----:B------:R-:W-:Y:S01]  /*1780*/  FSEL R48, R47, RZ, P0 ;  /* 0x000000ff2f307208 */ /* 0x000fe20000000000 */
[----:B------:R-:W-:Y:S01]  /*1790*/  FMUL R41, R41, R52 ;  /* 0x0000003429297220 */ /* 0x000fe20000400000 */
[----:B------:R-:W-:Y:S02]  /*17a0*/  SHF.L.U32 R52, R20, 0x10, RZ ;  /* 0x0000001014347819 */ /* 0x000fe400000006ff */
[----:B------:R-:W-:Y:S02]  /*17b0*/  FSEL R47, R61, RZ, P0 ;  /* 0x000000ff3d2f7208 */ /* 0x000fe40000000000 */
[----:B------:R-:W-:Y:S01]  /*17c0*/  FSEL R61, R40, RZ, !P4 ;  /* 0x000000ff283d7208 */ /* 0x000fe20006000000 */
[----:B------:R-:W-:Y:S01]  /*17d0*/  FMUL R9, R9, R52 ;  /* 0x0000003409097220 */ /* 0x000fe20000400000 */
[----:B------:R-:W-:Y:S02]  /*17e0*/  FSEL R40, R59, RZ, !P4 ;  /* 0x000000ff3b287208 */ /* 0x000fe40006000000 */
[----:B------:R-:W-:Y:S01]  /*17f0*/  FSEL R59, R60, RZ, !P4 ;  /* 0x000000ff3c3b7208 */ /* 0x000fe20006000000 */
[----:B------:R-:W-:Y:S01]  /*1800*/  FADD R61, R50, R61 ;  /* 0x0000003d323d7221 */ /* 0x000fe20000000000 */
[C---:B------:R-:W-:Y:S01]  /*1810*/  IMAD.U32 R50, R19.reuse, 0x10000, RZ ;  /* 0x0001000013327824 */ /* 0x040fe200078e00ff */
[----:B------:R-:W-:Y:S01]  /*1820*/  PRMT R19, R19, 0x7632, R19 ;  /* 0x0000763213137816 */ /* 0x000fe20000000013 */
[----:B------:R-:W-:Y:S01]  /*1830*/  FADD R40, R51, R40 ;  /* 0x0000002833287221 */ /* 0x000fe20000000000 */
[----:B------:R-:W-:Y:S01]  /*1840*/  FSEL R41, R41, RZ, !P4 ;  /* 0x000000ff29297208 */ /* 0x000fe20006000000 */
[----:B------:R-:W-:Y:S01]  /*1850*/  FFMA R48, R55, R50, R48 ;  /* 0x0000003237307223 */ /* 0x000fe20000000030 */
[----:B------:R-:W-:Y:S01]  /*1860*/  SHF.L.U32 R50, R19, 0x10, RZ ;  /* 0x0000001013327819 */ /* 0x000fe200000006ff */
[----:B------:R-:W-:Y:S01]  /*1870*/  FADD R54, R54, R59 ;  /* 0x0000003b36367221 */ /* 0x000fe20000000000 */
[----:B------:R-:W-:Y:S01]  /*1880*/  FSEL R19, R46, RZ, P3 ;  /* 0x000000ff2e137208 */ /* 0x000fe20001800000 */
[----:B------:R-:W-:Y:S01]  /*1890*/  FADD R44, R44, R61 ;  /* 0x0000003d2c2c7221 */ /* 0x000fe20000000000 */
[----:B------:R-:W-:Y:S01]  /*18a0*/  FSEL R9, R9, RZ, !P4 ;  /* 0x000000ff09097208 */ /* 0x000fe20006000000 */
[----:B------:R-:W-:Y:S01]  /*18b0*/  FFMA R46, R26, R50, R47 ;  /* 0x000000321a2e7223 */ /* 0x000fe2000000002f */
[----:B------:R-:W-:Y:S01]  /*18c0*/  FADD R26, R45, R54 ;  /* 0x000000362d1a7221 */ /* 0x000fe20000000000 */
[----:B------:R-:W-:Y:S01]  /*18d0*/  FADD R50, R48, R41 ;  /* 0x0000002930327221 */ /* 0x000fe20000000000 */
[----:B------:R-:W-:Y:S01]  /*18e0*/  PRMT R20, R20, 0x7632, R20 ;  /* 0x0000763214147816 */ /* 0x000fe20000000014 */
[----:B------:R-:W-:Y:S01]  /*18f0*/  IMAD.SHL.U32 R45, R6, 0x2, RZ ;  /* 0x00000002062d7824 */ /* 0x000fe200078e00ff */
[----:B------:R-:W-:Y:S01]  /*1900*/  FADD R40, R19, R40 ;  /* 0x0000002813287221 */ /* 0x000fe20000000000 */
[----:B------:R-:W-:Y:S01]  /*1910*/  SHF.L.U32 R52, R27, 0x1, RZ ;  /* 0x000000011b347819 */ /* 0x000fe200000006ff */
[----:B------:R-:W-:Y:S01]  /*1920*/  IMAD.SHL.U32 R19, R25, 0x2, RZ ;  /* 0x0000000219137824 */ /* 0x000fe200078e00ff */
[----:B------:R-:W-:Y:S01]  /*1930*/  FADD R48, R43, R18 ;  /* 0x000000122b307221 */ /* 0x000fe20000000000 */
[--C-:B------:R-:W-:Y:S01]  /*1940*/  FADD R11, R11, R50.reuse ;  /* 0x000000320b0b7221 */ /* 0x100fe20000000000 */
[----:B------:R-:W-:Y:S01]  /*1950*/  IMAD.SHL.U32 R41, R15, 0x2, RZ ;  /* 0x000000020f297824 */ /* 0x000fe200078e00ff */
[----:B------:R-:W-:Y:S01]  /*1960*/  FADD R9, R46, R9 ;  /* 0x000000092e097221 */ /* 0x000fe20000000000 */
[----:B------:R-:W-:Y:S01]  /*1970*/  SHF.L.U32 R43, R13, 0x1, RZ ;  /* 0x000000010d2b7819 */ /* 0x000fe200000006ff */
[----:B------:R0:W-:Y:S01]  /*1980*/  STS.U16 [R45], R20 ;  /* 0x000000142d007388 */ /* 0x0001e20000000400 */
[----:B------:R-:W-:Y:S01]  /*1990*/  PRMT R50, R22, 0x7632, R50 ;  /* 0x0000763216327816 */ /* 0x000fe20000000032 */
[----:B------:R-:W-:Y:S01]  /*19a0*/  IMAD.SHL.U32 R46, R12, 0x2, RZ ;  /* 0x000000020c2e7824 */ /* 0x000fe200078e00ff */
[----:B------:R-:W-:Y:S01]  /*19b0*/  PLOP3.LUT P0, PT, PT, PT, UP0, 0x80, 0x0 ;  /* 0x000000000000781c */ /* 0x000fe20003f0f008 */
[----:B------:R-:W-:Y:S01]  /*19c0*/  STS.U16 [R52], R21 ;  /* 0x0000001534007388 */ /* 0x000fe20000000400 */
[----:B------:R-:W-:Y:S01]  /*19d0*/  IMAD.SHL.U32 R47, R10, 0x2, RZ ;  /* 0x000000020a2f7824 */ /* 0x000fe200078e00ff */
[----:B------:R-:W-:-:S02]  /*19e0*/  FADD R9, R42, R9 ;  /* 0x000000092a097221 */ /* 0x000fc40000000000 */
[----:B------:R-:W-:Y:S01]  /*19f0*/  STS.U16 [R19], R49 ;  /* 0x0000003113007388 */ /* 0x000fe20000000400 */
[----:B0-----:R-:W-:-:S03]  /*1a00*/  PRMT R45, R23, 0x7632, R45 ;  /* 0x00007632172d7816 */ /* 0x001fc6000000002d */
[----:B------:R-:W-:Y:S04]  /*1a10*/  STS.U16 [R41], R22 ;  /* 0x0000001629007388 */ /* 0x000fe80000000400 */
[----:B------:R0:W-:Y:S04]  /*1a20*/  STS.U16 [R43], R50 ;  /* 0x000000322b007388 */ /* 0x0001e80000000400 */
[----:B------:R-:W-:Y:S04]  /*1a30*/  STS.U16 [R46], R23 ;  /* 0x000000172e007388 */ /* 0x000fe80000000400 */
[----:B------:R-:W-:Y:S01]  /*1a40*/  STS.U16 [R47], R45 ;  /* 0x0000002d2f007388 */ /* 0x000fe20000000400 */
[----:B0-----:R-:W-:-:S03]  /*1a50*/  CS2R R42, SRZ ;  /* 0x00000000002a7805 */ /* 0x001fc6000001ff00 */
[----:B------:R-:W-:Y:S06]  /*1a60*/  BAR.SYNC 0x0 ;  /* 0x0000000000007b1d */ /* 0x000fec0000000000 */
[----:B------:R-:W0:Y:S04]  /*1a70*/  LDS.64 R20, [R56.X16] ;  /* 0x0000000038147984 */ /* 0x000e28000000ca00 */
[----:B------:R-:W1:Y:S04]  /*1a80*/  LDS.64 R18, [R57.X16] ;  /* 0x0000000039127984 */ /* 0x000e68000000ca00 */
[----:B------:R-:W-:Y:S06]  /*1a90*/  BAR.SYNC 0x0 ;  /* 0x0000000000007b1d */ /* 0x000fec0000000000 */
[----:B------:R-:W-:Y:S04]  /*1aa0*/  STS [R5.X4], R44 ;  /* 0x0000002c05007388 */ /* 0x000fe80000004800 */
[----:B------:R-:W-:Y:S04]  /*1ab0*/  STS [R6.X4], R14 ;  /* 0x0000000e06007388 */ /* 0x000fe80000004800 */
[----:B------:R-:W-:Y:S04]  /*1ac0*/  STS [R27.X4], R40 ;  /* 0x000000281b007388 */ /* 0x000fe80000004800 */
[----:B------:R-:W-:Y:S04]  /*1ad0*/  STS [R25.X4], R24 ;  /* 0x0000001819007388 */ /* 0x000fe80000004800 */
[----:B------:R-:W-:Y:S04]  /*1ae0*/  STS [R15.X4], R26 ;  /* 0x0000001a0f007388 */ /* 0x000fe80000004800 */
[----:B------:R-:W-:Y:S04]  /*1af0*/  STS [R13.X4], R48 ;  /* 0x000000300d007388 */ /* 0x000fe80000004800 */
[----:B------:R-:W-:Y:S04]  /*1b00*/  STS [R12.X4], R11 ;  /* 0x0000000b0c007388 */ /* 0x000fe80000004800 */
[----:B------:R-:W-:Y:S04]  /*1b10*/  STS [R10.X4], R9 ;  /* 0x000000090a007388 */ /* 0x000fe80000004800 */
[----:B------:R-:W-:Y:S06]  /*1b20*/  BAR.SYNC 0x0 ;  /* 0x0000000000007b1d */ /* 0x000fec0000000000 */
[----:B------:R2:W3:Y:S01]  /*1b30*/  @!P0 LDG.E.EL.64 R42, [R16.64] ;  /* 0x0000000a102a8981 */ /* 0x0004e2000c2e1b00 */
[----:B------:R-:W-:Y:S01]  /*1b40*/  IADD3 R22, R3, UR6, RZ ;  /* 0x0000000603167c10 */ /* 0x000fe2000fffe0ff */
[----:B------:R-:W-:Y:S01]  /*1b50*/  IMAD.MOV.U32 R60, RZ, RZ, 0x2 ;  /* 0x00000002ff3c7424 */ /* 0x000fe200078e00ff */
[----:B------:R-:W-:-:S03]  /*1b60*/  CS2R R14, SRZ ;  /* 0x00000000000e7805 */ /* 0x000fc6000001ff00 */
[----:B------:R-:W-:-:S05]  /*1b70*/  IMAD.WIDE R22, R22, R60, c[0x0][0x160] ;  /* 0x0000580016167625 */ /* 0x000fca00078e023c */
[----:B------:R5:W3:Y:S01]  /*1b80*/  @!P1 LDG.E.EL.64 R14, [R22.64] ;  /* 0x0000000a160e9981 */ /* 0x000ae2000c2e1b00 */
[----:B------:R-:W-:Y:S02]  /*1b90*/  IADD3 R10, R7, UR6, RZ ;  /* 0x00000006070a7c10 */ /* 0x000fe4000fffe0ff */
[----:B------:R-:W-:-:S03]  /*1ba0*/  CS2R R6, SRZ ;  /* 0x0000000000067805 */ /* 0x000fc6000001ff00 */
[----:B------:R-:W-:-:S05]  /*1bb0*/  IMAD.WIDE R10, R10, R60, c[0x0][0x160] ;  /* 0x000058000a0a7625 */ /* 0x000fca00078e023c */
[----:B------:R0:W3:Y:S01]  /*1bc0*/  @!P2 LDG.E.EL.64 R6, [R10.64] ;  /* 0x0000000a0a06a981 */ /* 0x0000e2000c2e1b00 */
[----:B------:R-:W-:Y:S01]  /*1bd0*/  MOV R3, UR5 ;  /* 0x0000000500037c02 */ /* 0x000fe20008000f00 */
[----:B------:R-:W-:Y:S01]  /*1be0*/  IMAD.U32 R5, RZ, RZ, UR5 ;  /* 0x00000005ff057e24 */ /* 0x000fe2000f8e00ff */
[----:B------:R-:W-:Y:S01]  /*1bf0*/  PLOP3.LUT P0, PT, PT, PT, UP0, 0x80, 0x0 ;  /* 0x000000000000781c */ /* 0x000fe20003f0f008 */
[C---:B----4-:R-:W-:Y:S01]  /*1c00*/  IMAD.U32 R25, R33.reuse, 0x10000, RZ ;  /* 0x0001000021197824 */ /* 0x050fe200078e00ff */
[----:B------:R-:W-:Y:S01]  /*1c10*/  PRMT R33, R33, 0x7632, R33 ;  /* 0x0000763221217816 */ /* 0x000fe20000000021 */
[----:B------:R-:W-:Y:S01]  /*1c20*/  IMAD R12, R3, 0x20000, R8 ;  /* 0x00020000030c7824 */ /* 0x000fe200078e0208 */
[----:B------:R-:W-:Y:S01]  /*1c30*/  PRMT R3, R32, 0x7632, R3 ;  /* 0x0000763220037816 */ /* 0x000fe20000000003 */
[--C-:B------:R-:W-:Y:S01]  /*1c40*/  IMAD R5, R5, 0x20000, R0.reuse ;  /* 0x0002000005057824 */ /* 0x100fe200078e0200 */
[----:B------:R-:W-:Y:S01]  /*1c50*/  PRMT R0, R34, 0x7632, R0 ;  /* 0x0000763222007816 */ /* 0x000fe20000000000 */
[----:B0-----:R-:W-:Y:S01]  /*1c60*/  IMAD.U32 R11, R39, 0x10000, RZ ;  /* 0x00010000270b7824 */ /* 0x001fe200078e00ff */
[C---:B------:R-:W-:Y:S01]  /*1c70*/  PRMT R10, R36.reuse, 0x7632, R10 ;  /* 0x00007632240a7816 */ /* 0x040fe2000000000a */
[----:B------:R-:W-:Y:S01]  /*1c80*/  IMAD.U32 R36, R36, 0x10000, RZ ;  /* 0x0001000024247824 */ /* 0x000fe200078e00ff */
[----:B------:R-:W-:Y:S01]  /*1c90*/  SHF.L.U32 R24, R3, 0x10, RZ ;  /* 0x0000001003187819 */ /* 0x000fe200000006ff */
[----:B------:R-:W-:Y:S01]  /*1ca0*/  IMAD.U32 R3, R37, 0x10000, RZ ;  /* 0x0001000025037824 */ /* 0x000fe200078e00ff */
[----:B--2---:R-:W-:Y:S01]  /*1cb0*/  SHF.L.U32 R17, R0, 0x10, RZ ;  /* 0x0000001000117819 */ /* 0x004fe200000006ff */
[----:B------:R-:W-:Y:S01]  /*1cc0*/  IMAD.U32 R10, R10, 0x10000, RZ ;  /* 0x000100000a0a7824 */ /* 0x000fe200078e00ff */
[----:B------:R-:W-:Y:S01]  /*1cd0*/  PRMT R39, R39, 0x7632, R39 ;  /* 0x0000763227277816 */ /* 0x000fe20000000027 */
[----:B------:R-:W-:Y:S01]  /*1ce0*/  IMAD.U32 R16, R35, 0x10000, RZ ;  /* 0x0001000023107824 */ /* 0x000fe200078e00ff */
[----:B------:R-:W-:Y:S01]  /*1cf0*/  LOP3.LUT R3, R3, 0x80000000, RZ, 0x3c, !PT ;  /* 0x8000000003037812 */ /* 0x000fe200078e3cff */
[----:B------:R-:W-:Y:S01]  /*1d00*/  IMAD.U32 R13, R34, 0x10000, RZ ;  /* 0x00010000220d7824 */ /* 0x000fe200078e00ff */
[----:B------:R-:W-:Y:S01]  /*1d10*/  LOP3.LUT R0, R10, 0x80000000, RZ, 0x3c, !PT ;  /* 0x800000000a007812 */ /* 0x000fe200078e3cff */
[----:B------:R-:W-:Y:S01]  /*1d20*/  IMAD.U32 R10, R38, 0x10000, RZ ;  /* 0x00010000260a7824 */ /* 0x000fe200078e00ff */
[----:B------:R-:W-:Y:S01]  /*1d30*/  LOP3.LUT R36, R36, 0x80000000, RZ, 0x3c, !PT ;  /* 0x8000000024247812 */ /* 0x000fe200078e3cff */
[----:B-----5:R-:W-:Y:S01]  /*1d40*/  FFMA R23, RZ, R3, RZ ;  /* 0x00000003ff177223 */ /* 0x020fe200000000ff */
[----:B------:R-:W-:Y:S01]  /*1d50*/  LOP3.LUT R3, R11, 0x80000000, RZ, 0x3c, !PT ;  /* 0x800000000b037812 */ /* 0x000fe200078e3cff */
[----:B------:R-:W-:Y:S01]  /*1d60*/  FFMA R22, RZ, R0, RZ ;  /* 0x00000000ff167223 */ /* 0x000fe200000000ff */
[----:B------:R-:W-:Y:S01]  /*1d70*/  LOP3.LUT R0, R10, 0x80000000, RZ, 0x3c, !PT ;  /* 0x800000000a007812 */ /* 0x000fe200078e3cff */
[----:B------:R-:W-:Y:S01]  /*1d80*/  FFMA R36, RZ, R36, RZ ;  /* 0x00000024ff247223 */ /* 0x000fe200000000ff */
[----:B------:R-:W-:Y:S01]  /*1d90*/  FSEL R23, R23, RZ, P5 ;  /* 0x000000ff17177208 */ /* 0x000fe20002800000 */
[----:B------:R-:W-:Y:S01]  /*1da0*/  IMAD.U32 R27, R31, 0x10000, RZ ;  /* 0x000100001f1b7824 */ /* 0x000fe200078e00ff */
[----:B------:R-:W-:Y:S01]  /*1db0*/  FSEL R22, R22, RZ, P5 ;  /* 0x000000ff16167208 */ /* 0x000fe20002800000 */
[----:B------:R-:W-:Y:S01]  /*1dc0*/  IMAD.U32 R26, R30, 0x10000, RZ ;  /* 0x000100001e1a7824 */ /* 0x000fe200078e00ff */
[----:B------:R-:W-:Y:S01]  /*1dd0*/  PRMT R38, R38, 0x7632, R38 ;  /* 0x0000763226267816 */ /* 0x000fe20000000026 */
[----:B------:R-:W-:Y:S01]  /*1de0*/  FFMA R16, R16, R25, R23 ;  /* 0x0000001910107223 */ /* 0x000fe20000000017 */
[----:B------:R-:W-:Y:S01]  /*1df0*/  SHF.L.U32 R32, R32, 0x10, RZ ;  /* 0x0000001020207819 */ /* 0x000fe200000006ff */
[----:B------:R-:W-:Y:S01]  /*1e00*/  FFMA R17, R17, R24, R22 ;  /* 0x0000001811117223 */ /* 0x000fe20000000016 */
[----:B------:R-:W-:Y:S01]  /*1e10*/  FSEL R36, R36, RZ, P5 ;  /* 0x000000ff24247208 */ /* 0x000fe20002800000 */
[----:B------:R-:W-:Y:S01]  /*1e20*/  IMAD.U32 R33, R33, 0x10000, RZ ;  /* 0x0001000021217824 */ /* 0x000fe200078e00ff */
[----:B------:R-:W-:-:S02]  /*1e30*/  PRMT R30, R30, 0x7632, R30 ;  /* 0x000076321e1e7816 */ /* 0x000fc4000000001e */
[----:B------:R-:W-:Y:S01]  /*1e40*/  PRMT R37, R37, 0x7632, R37 ;  /* 0x0000763225257816 */ /* 0x000fe20000000025 */
[----:B------:R-:W-:Y:S01]  /*1e50*/  FFMA R13, R13, R32, R36 ;  /* 0x000000200d0d7223 */ /* 0x000fe20000000024 */
[----:B------:R-:W-:Y:S02]  /*1e60*/  SHF.L.U32 R30, R30, 0x10, RZ ;  /* 0x000000101e1e7819 */ /* 0x000fe400000006ff */
[----:B------:R-:W-:Y:S01]  /*1e70*/  PRMT R31, R31, 0x7632, R31 ;  /* 0x000076321f1f7816 */ /* 0x000fe2000000001f */
[----:B------:R-:W-:Y:S01]  /*1e80*/  IMAD.U32 R37, R37, 0x10000, RZ ;  /* 0x0001000025257824 */ /* 0x000fe200078e00ff */
[----:B------:R-:W-:Y:S02]  /*1e90*/  PRMT R35, R35, 0x7632, R35 ;  /* 0x0000763223237816 */ /* 0x000fe40000000023 */
[----:B------:R-:W-:Y:S01]  /*1ea0*/  ISETP.GE.AND P4, PT, R4, 0x100, PT ;  /* 0x000001000400780c */ /* 0x000fe20003f86270 */
[----:B------:R-:W-:Y:S01]  /*1eb0*/  IMAD.U32 R31, R31, 0x10000, RZ ;  /* 0x000100001f1f7824 */ /* 0x000fe200078e00ff */
[----:B------:R-:W-:-:S02]  /*1ec0*/  LOP3.LUT R37, R37, 0x80000000, RZ, 0x3c, !PT ;  /* 0x8000000025257812 */ /* 0x000fc400078e3cff */
[----:B------:R-:W-:-:S03]  /*1ed0*/  SHF.L.U32 R22, R35, 0x10, RZ ;  /* 0x0000001023167819 */ /* 0x000fc600000006ff */
[----:B------:R-:W-:-:S05]  /*1ee0*/  FFMA R37, RZ, R37, RZ ;  /* 0x00000025ff257223 */ /* 0x000fca00000000ff */
[----:B------:R-:W-:-:S05]  /*1ef0*/  FSEL R37, R37, RZ, P5 ;  /* 0x000000ff25257208 */ /* 0x000fca0002800000 */
[----:B------:R-:W-:Y:S01]  /*1f00*/  FFMA R22, R22, R33, R37 ;  /* 0x0000002116167223 */ /* 0x000fe20000000025 */
[----:B---3--:R-:W-:Y:S02]  /*1f10*/  SEL R9, R42, RZ, !P0 ;  /* 0x000000ff2a097207 */ /* 0x008fe40004000000 */
[----:B------:R-:W-:-:S03]  /*1f20*/  PLOP3.LUT P0, PT, PT, PT, UP0, 0x80, 0x0 ;  /* 0x000000000000781c */ /* 0x000fc60003f0f008 */
[----:B------:R-:W-:Y:S01]  /*1f30*/  IMAD.U32 R11, R9, 0x10000, RZ ;  /* 0x00010000090b7824 */ /* 0x000fe200078e00ff */
[----:B------:R-:W-:Y:S02]  /*1f40*/  SEL R8, R43, RZ, !P0 ;  /* 0x000000ff2b087207 */ /* 0x000fe40004000000 */
[----:B------:R-:W-:Y:S01]  /*1f50*/  PRMT R9, R9, 0x7632, R9 ;  /* 0x0000763209097816 */ /* 0x000fe20000000009 */
[----:B------:R-:W-:Y:S01]  /*1f60*/  FFMA R23, R0, R11, RZ ;  /* 0x0000000b00177223 */ /* 0x000fe200000000ff */
[----:B------:R-:W-:Y:S01]  /*1f70*/  SHF.L.U32 R10, R8, 0x10, RZ ;  /* 0x00000010080a7819 */ /* 0x000fe200000006ff */
[----:B------:R-:W-:Y:S01]  /*1f80*/  IMAD.U32 R0, R38, 0x10000, RZ ;  /* 0x0001000026007824 */ /* 0x000fe200078e00ff */
[----:B------:R-:W-:Y:S01]  /*1f90*/  PRMT R8, R8, 0x7632, R8 ;  /* 0x0000763208087816 */ /* 0x000fe20000000008 */
[----:B------:R-:W-:Y:S01]  /*1fa0*/  IMAD.U32 R11, R29, 0x10000, RZ ;  /* 0x000100001d0b7824 */ /* 0x000fe200078e00ff */
[----:B------:R-:W-:Y:S01]  /*1fb0*/  FSEL R25, R23, RZ, P6 ;  /* 0x000000ff17197208 */ /* 0x000fe20003000000 */
[----:B------:R-:W-:Y:S01]  /*1fc0*/  FFMA R24, R3, R10, RZ ;  /* 0x0000000a03187223 */ /* 0x000fe200000000ff */
[----:B------:R-:W-:Y:S01]  /*1fd0*/  IMAD.U32 R3, R39, 0x10000, RZ ;  /* 0x0001000027037824 */ /* 0x000fe200078e00ff */
[----:B------:R-:W-:Y:S01]  /*1fe0*/  LOP3.LUT R0, R0, 0x80000000, RZ, 0x3c, !PT ;  /* 0x8000000000007812 */ /* 0x000fe200078e3cff */
[----:B------:R-:W-:Y:S01]  /*1ff0*/  IMAD.U32 R8, R8, 0x10000, RZ ;  /* 0x0001000008087824 */ /* 0x000fe200078e00ff */
[----:B------:R-:W-:Y:S01]  /*2000*/  SHF.L.U32 R10, R28, 0x10, RZ ;  /* 0x000000101c0a7819 */ /* 0x000fe200000006ff */
[----:B------:R-:W-:Y:S01]  /*2010*/  IMAD.U32 R9, R9, 0x10000, RZ ;  /* 0x0001000009097824 */ /* 0x000fe200078e00ff */
[----:B------:R-:W-:-:S02]  /*2020*/  LOP3.LUT R3, R3, 0x80000000, RZ, 0x3c, !PT ;  /* 0x8000000003037812 */ /* 0x000fc400078e3cff */
[----:B------:R-:W-:Y:S01]  /*2030*/  FSEL R24, R24, RZ, P6 ;  /* 0x000000ff18187208 */ /* 0x000fe20003000000 */
[----:B------:R-:W-:Y:S01]  /*2040*/  FFMA R9, R0, R9, RZ ;  /* 0x0000000900097223 */ /* 0x000fe200000000ff */
[----:B------:R-:W-:Y:S01]  /*2050*/  PRMT R28, R28, 0x7632, R28 ;  /* 0x000076321c1c7816 */ /* 0x000fe2000000001c */
[----:B------:R-:W-:Y:S01]  /*2060*/  FFMA R23, R3, R8, RZ ;  /* 0x0000000803177223 */ /* 0x000fe200000000ff */
[----:B------:R-:W-:Y:S01]  /*2070*/  SEL R32, R15, RZ, !P1 ;  /* 0x000000ff0f207207 */ /* 0x000fe20004800000 */
[----:B------:R-:W-:Y:S01]  /*2080*/  FFMA R3, R11, R27, R24 ;  /* 0x0000001b0b037223 */ /* 0x000fe20000000018 */
[----:B------:R-:W-:Y:S01]  /*2090*/  SEL R24, R14, RZ, !P1 ;  /* 0x000000ff0e187207 */ /* 0x000fe20004800000 */
[----:B------:R-:W-:Y:S01]  /*20a0*/  FFMA R0, R10, R26, R25 ;  /* 0x0000001a0a007223 */ /* 0x000fe20000000019 */
[----:B------:R-:W-:Y:S01]  /*20b0*/  FSEL R11, R9, RZ, P6 ;  /* 0x000000ff090b7208 */ /* 0x000fe20003000000 */
[----:B------:R-:W-:Y:S01]  /*20c0*/  IMAD.U32 R14, R28, 0x10000, RZ ;  /* 0x000100001c0e7824 */ /* 0x000fe200078e00ff */
[C---:B------:R-:W-:Y:S01]  /*20d0*/  PRMT R10, R24.reuse, 0x7632, R10 ;  /* 0x00007632180a7816 */ /* 0x040fe2000000000a */
[----:B------:R-:W-:Y:S01]  /*20e0*/  IMAD.U32 R9, R21, 0x10000, RZ ;  /* 0x0001000015097824 */ /* 0x000fe200078e00ff */
[----:B------:R-:W-:Y:S01]  /*20f0*/  SHF.L.U32 R15, R24, 0x10, RZ ;  /* 0x00000010180f7819 */ /* 0x000fe200000006ff */
[----:B------:R-:W-:Y:S01]  /*2100*/  IMAD.U32 R24, R32, 0x10000, RZ ;  /* 0x0001000020187824 */ /* 0x000fe200078e00ff */
[----:B------:R-:W-:Y:S01]  /*2110*/  PRMT R8, R20, 0x7632, R8 ;  /* 0x0000763214087816 */ /* 0x000fe20000000008 */
[----:B------:R-:W-:Y:S01]  /*2120*/  FFMA R14, R14, R30, R11 ;  /* 0x0000001e0e0e7223 */ /* 0x000fe2000000000b */
[----:B------:R-:W-:Y:S01]  /*2130*/  IMAD.U32 R11, R10, 0x10000, RZ ;  /* 0x000100000a0b7824 */ /* 0x000fe200078e00ff */
[----:B------:R-:W-:Y:S01]  /*2140*/  FMUL R27, R9, R24 ;  /* 0x00000018091b7220 */ /* 0x000fe20000400000 */
[----:B------:R-:W-:Y:S01]  /*2150*/  SHF.L.U32 R9, R56, 0x5, RZ ;  /* 0x0000000538097819 */ /* 0x000fe200000006ff */
[----:B------:R-:W-:Y:S01]  /*2160*/  IMAD.U32 R8, R8, 0x10000, RZ ;  /* 0x0001000008087824 */ /* 0x000fe200078e00ff */
[----:B------:R-:W-:Y:S01]  /*2170*/  PRMT R29, R29, 0x7632, R29 ;  /* 0x000076321d1d7816 */ /* 0x000fe2000000001d */
[----:B------:R-:W-:Y:S01]  /*2180*/  IMAD.U32 R20, R20, 0x10000, RZ ;  /* 0x0001000014147824 */ /* 0x000fe200078e00ff */
[----:B------:R-:W-:Y:S01]  /*2190*/  PRMT R21, R21, 0x7632, R21 ;  /* 0x0000763215157816 */ /* 0x000fe20000000015 */
[----:B------:R-:W-:Y:S01]  /*21a0*/  FMUL R26, R8, R11 ;  /* 0x0000000b081a7220 */ /* 0x000fe20000400000 */
[----:B------:R-:W-:Y:S01]  /*21b0*/  PRMT R24, R32, 0x7632, R24 ;  /* 0x0000763220187816 */ /* 0x000fe20000000018 */
[----:B------:R-:W0:Y:S01]  /*21c0*/  LDS.128 R8, [R9] ;  /* 0x0000000009087984 */ /* 0x000e220000000c00 */
[----:B------:R-:W-:Y:S01]  /*21d0*/  FMUL R25, R20, R15 ;  /* 0x0000000f14197220 */ /* 0x000fe20000400000 */
[----:B------:R-:W-:Y:S01]  /*21e0*/  FSEL R27, R27, RZ, !P1 ;  /* 0x000000ff1b1b7208 */ /* 0x000fe20004800000 */
[----:B------:R-:W-:Y:S01]  /*21f0*/  IMAD.U32 R15, R29, 0x10000, RZ ;  /* 0x000100001d0f7824 */ /* 0x000fe200078e00ff */
[----:B------:R-:W-:Y:S01]  /*2200*/  SHF.L.U32 R24, R24, 0x10, RZ ;  /* 0x0000001018187819 */ /* 0x000fe200000006ff */
[----:B------:R-:W-:Y:S01]  /*2210*/  IMAD.U32 R21, R21, 0x10000, RZ ;  /* 0x0001000015157824 */ /* 0x000fe200078e00ff */
[----:B------:R-:W-:Y:S01]  /*2220*/  FSEL R20, R23, RZ, P6 ;  /* 0x000000ff17147208 */ /* 0x000fe20003000000 */
[----:B------:R-:W-:Y:S01]  /*2230*/  FADD R29, R16, R27 ;  /* 0x0000001b101d7221 */ /* 0x000fe20000000000 */
[----:B------:R-:W-:Y:S01]  /*2240*/  FSEL R28, R25, RZ, !P1 ;  /* 0x000000ff191c7208 */ /* 0x000fe20004800000 */
[----:B------:R-:W-:Y:S01]  /*2250*/  IMAD.SHL.U32 R16, R57, 0x20, RZ ;  /* 0x0000002039107824 */ /* 0x000fe200078e00ff */
[----:B------:R-:W-:Y:S01]  /*2260*/  FSEL R30, R26, RZ, !P1 ;  /* 0x000000ff1a1e7208 */ /* 0x000fe20004800000 */
[----:B------:R-:W-:Y:S01]  /*2270*/  FMUL R26, R21, R24 ;  /* 0x00000018151a7220 */ /* 0x000fe20000400000 */
[----:B------:R-:W-:Y:S01]  /*2280*/  FFMA R15, R15, R31, R20 ;  /* 0x0000001f0f0f7223 */ /* 0x000fe20000000014 */
[----:B------:R-:W-:Y:S01]  /*2290*/  FADD R28, R13, R28 ;  /* 0x0000001c0d1c7221 */ /* 0x000fe20000000000 */
[C---:B-1----:R-:W-:Y:S01]  /*22a0*/  PRMT R13, R18.reuse, 0x7632, R13 ;  /* 0x00007632120d7816 */ /* 0x042fe2000000000d */
[----:B------:R-:W-:Y:S01]  /*22b0*/  FADD R30, R17, R30 ;  /* 0x0000001e111e7221 */ /* 0x000fe20000000000 */
[----:B------:R-:W-:Y:S01]  /*22c0*/  IMAD.U32 R21, R18, 0x10000, RZ ;  /* 0x0001000012157824 */ /* 0x000fe200078e00ff */
[C---:B------:R-:W-:Y:S01]  /*22d0*/  PRMT R20, R19.reuse, 0x7632, R20 ;  /* 0x0000763213147816 */ /* 0x040fe20000000014 */
[----:B------:R-:W-:Y:S01]  /*22e0*/  IMAD.U32 R23, R19, 0x10000, RZ ;  /* 0x0001000013177824 */ /* 0x000fe200078e00ff */
[----:B------:R-:W-:Y:S01]  /*22f0*/  SEL R6, R6, RZ, !P2 ;  /* 0x000000ff06067207 */ /* 0x000fe20005000000 */
[----:B------:R-:W1:Y:S01]  /*2300*/  LDS.128 R16, [R16] ;  /* 0x0000000010107984 */ /* 0x000e620000000c00 */
[----:B------:R-:W-:Y:S01]  /*2310*/  FSEL R27, R26, RZ, !P1 ;  /* 0x000000ff1a1b7208 */ /* 0x000fe20004800000 */
[----:B------:R-:W-:Y:S01]  /*2320*/  FADD R29, RZ, R29 ;  /* 0x0000001dff1d7221 */ /* 0x000fe20000000000 */
[C---:B------:R-:W-:Y:S01]  /*2330*/  PRMT R24, R6.reuse, 0x7632, R24 ;  /* 0x0000763206187816 */ /* 0x040fe20000000018 */
[----:B------:R-:W-:Y:S01]  /*2340*/  IMAD.U32 R6, R6, 0x10000, RZ ;  /* 0x0001000006067824 */ /* 0x000fe200078e00ff */
[----:B------:R-:W-:Y:S01]  /*2350*/  SHF.L.U32 R13, R13, 0x10, RZ ;  /* 0x000000100d0d7819 */ /* 0x000fe200000006ff */
[----:B------:R-:W-:Y:S01]  /*2360*/  FADD R22, R22, R27 ;  /* 0x0000001b16167221 */ /* 0x000fe20000000000 */
[----:B------:R-:W-:Y:S01]  /*2370*/  SHF.L.U32 R24, R24, 0x10, RZ ;  /* 0x0000001018187819 */ /* 0x000fe200000006ff */
[----:B------:R-:W-:Y:S01]  /*2380*/  FADD R30, RZ, R30 ;  /* 0x0000001eff1e7221 */ /* 0x000fe20000000000 */
[----:B------:R-:W-:Y:S01]  /*2390*/  SEL R7, R7, RZ, !P2 ;  /* 0x000000ff07077207 */ /* 0x000fe20005000000 */
[----:B------:R-:W-:Y:S01]  /*23a0*/  FADD R22, RZ, R22 ;  /* 0x00000016ff167221 */ /* 0x000fe20000000000 */
[----:B------:R-:W-:Y:S01]  /*23b0*/  FMUL R6, R21, R6 ;  /* 0x0000000615067220 */ /* 0x000fe20000400000 */
[----:B------:R-:W-:Y:S01]  /*23c0*/  FMUL R13, R13, R24 ;  /* 0x000000180d0d7220 */ /* 0x000fe20000400000 */
[C---:B------:R-:W-:Y:S01]  /*23d0*/  PRMT R25, R7.reuse, 0x7632, R25 ;  /* 0x0000763207197816 */ /* 0x040fe20000000019 */
[----:B------:R-:W-:Y:S01]  /*23e0*/  IMAD.U32 R26, R7, 0x10000, RZ ;  /* 0x00010000071a7824 */ /* 0x000fe200078e00ff */
[----:B------:R-:W-:Y:S01]  /*23f0*/  FADD R7, RZ, R28 ;  /* 0x0000001cff077221 */ /* 0x000fe20000000000 */
[----:B------:R-:W-:Y:S01]  /*2400*/  IMAD.U32 R20, R20, 0x10000, RZ ;  /* 0x0001000014147824 */ /* 0x000fe200078e00ff */
[----:B------:R-:W-:Y:S01]  /*2410*/  FSEL R21, R13, RZ, !P2 ;  /* 0x000000ff0d157208 */ /* 0x000fe20005000000 */
[----:B------:R-:W-:Y:S01]  /*2420*/  IMAD.U32 R25, R25, 0x10000, RZ ;  /* 0x0001000019197824 */ /* 0x000fe200078e00ff */
[----:B------:R-:W-:Y:S01]  /*2430*/  FMUL R23, R23, R26 ;  /* 0x0000001a17177220 */ /* 0x000fe20000400000 */
[----:B0-----:R-:W-:Y:S01]  /*2440*/  FADD R11, R11, R22 ;  /* 0x000000160b0b7221 */ /* 0x001fe20000000000 */
[----:B------:R-:W-:Y:S01]  /*2450*/  IMAD.MOV.U32 R22, RZ, RZ, 0x4 ;  /* 0x00000004ff167424 */ /* 0x000fe200078e00ff */
[----:B------:R-:W-:Y:S01]  /*2460*/  FADD R8, R8, R7 ;  /* 0x0000000708087221 */ /* 0x000fe20000000000 */
[----:B------:R-:W-:Y:S01]  /*2470*/  FADD R10, R10, R29 ;  /* 0x0000001d0a0a7221 */ /* 0x000fe20000000000 */
[----:B------:R-:W-:Y:S01]  /*2480*/  FADD R9, R9, R30 ;  /* 0x0000001e09097221 */ /* 0x000fe20000000000 */
[----:B------:R-:W-:Y:S01]  /*2490*/  IMAD.WIDE R12, R12, R22, c[0x0][0x178] ;  /* 0x00005e000c0c7625 */ /* 0x000fe200078e0216 */
[----:B------:R-:W-:Y:S01]  /*24a0*/  FMUL R20, R20, R25 ;  /* 0x0000001914147220 */ /* 0x000fe20000400000 */
[----:B------:R-:W-:Y:S01]  /*24b0*/  FSEL R7, R6, RZ, !P2 ;  /* 0x000000ff06077208 */ /* 0x000fe20005000000 */
[----:B------:R-:W-:Y:S01]  /*24c0*/  FADD R14, R14, R21 ;  /* 0x000000150e0e7221 */ /* 0x000fe20000000000 */
[----:B------:R-:W-:Y:S01]  /*24d0*/  FSEL R6, R23, RZ, !P2 ;  /* 0x000000ff17067208 */ /* 0x000fe20005000000 */
[----:B------:R0:W-:Y:S01]  /*24e0*/  @!P4 STG.E.128 [R12.64], R8 ;  /* 0x000000080c00c986 */ /* 0x0001e2000c101d0a */
[----:B------:R-:W-:Y:S01]  /*24f0*/  ISETP.GE.AND P4, PT, R2, 0x100, PT ;  /* 0x000001000200780c */ /* 0x000fe20003f86270 */
[----:B------:R-:W-:Y:S01]  /*2500*/  FADD R0, R0, R7 ;  /* 0x0000000700007221 */ /* 0x000fe20000000000 */
[----:B------:R-:W-:Y:S01]  /*2510*/  FSEL R20, R20, RZ, !P2 ;  /* 0x000000ff14147208 */ /* 0x000fe20005000000 */
[----:B------:R-:W-:Y:S01]  /*2520*/  FADD R3, R3, R6 ;  /* 0x0000000603037221 */ /* 0x000fe20000000000 */
[----:B------:R-:W-:Y:S01]  /*2530*/  FADD R14, RZ, R14 ;  /* 0x0000000eff0e7221 */ /* 0x000fe20000000000 */
[----:B------:R-:W-:-:S02]  /*2540*/  FADD R7, RZ, R0 ;  /* 0x00000000ff077221 */ /* 0x000fc40000000000 */
[----:B------:R-:W-:Y:S01]  /*2550*/  FADD R15, R15, R20 ;  /* 0x000000140f0f7221 */ /* 0x000fe20000000000 */
[----:B------:R-:W-:Y:S01]  /*2560*/  FADD R3, RZ, R3 ;  /* 0x00000003ff037221 */ /* 0x000fe20000000000 */
[----:B-1----:R-:W-:Y:S01]  /*2570*/  FADD R16, R16, R7 ;  /* 0x0000000710107221 */ /* 0x002fe20000000000 */
[----:B------:R-:W-:Y:S01]  /*2580*/  FADD R17, R17, R14 ;  /* 0x0000000e11117221 */ /* 0x000fe20000000000 */
[----:B------:R-:W-:Y:S01]  /*2590*/  FADD R0, RZ, R15 ;  /* 0x0000000fff007221 */ /* 0x000fe20000000000 */
[----:B------:R-:W-:Y:S01]  /*25a0*/  FADD R18, R18, R3 ;  /* 0x0000000312127221 */ /* 0x000fe20000000000 */
[----:B------:R-:W-:Y:S02]  /*25b0*/  IMAD.WIDE R2, R5, R22, c[0x0][0x178] ;  /* 0x00005e0005027625 */ /* 0x000fe400078e0216 */
[----:B------:R-:W-:Y:S01]  /*25c0*/  FADD R19, R19, R0 ;  /* 0x0000000013137221 */ /* 0x000fe20000000000 */
[----:B------:R-:W-:Y:S06]  /*25d0*/  @P4 EXIT ;  /* 0x000000000000494d */ /* 0x000fec0003800000 */
[----:B------:R-:W-:Y:S01]  /*25e0*/  STG.E.128 [R2.64], R16 ;  /* 0x0000001002007986 */ /* 0x000fe2000c101d0a */
[----:B------:R-:W-:Y:S05]  /*25f0*/  EXIT ;  /* 0x000000000000794d */ /* 0x000fea0003800000 */
.L_x_0:
[----:B------:R-:W-:-:S00]  /*2600*/  BRA `(.L_x_0) ;  /* 0xfffffff000007947 */ /* 0x000fc0000383ffff */
[----:B------:R-:W-:-:S00]  /*2610*/  NOP ;  /* 0x0000000000007918 */ /* 0x000fc00000000000 */
        /* <DEDUP_REMOVED lines=14> */
.L_x_1:


//--------------------- .nv.shared.triton__0d1d2d3d4de5de --------------------------
	.section	.nv.shared.triton__0d1d2d3d4de5de,"aw",@nobits
	.align	16
